	.target	sm_103a

	.elftype	@"ET_EXEC"


//--------------------- .note.nv.tkinfo           --------------------------
	.section	.note.nv.tkinfo,"",@"SHT_NOTE"
	.sectionflags	@"SHF_NOTE_NV_TKINFO"
	.tkinfo
        /*0018*/ 	.word	0x00000002
        /*0030*/ 	.string	""
        /*0030*/ 	.string	"ptxas"
        /*0030*/ 	.string	"Cuda compilation tools, release 13.0, V13.0.88"
        /*0030*/ 	.string	"Build cuda_13.0.r13.0/compiler.36424714_0"
        /*0030*/ 	.string	"-arch sm_103a -m 64 "



//--------------------- .note.nv.cuinfo           --------------------------
	.section	.note.nv.cuinfo,"",@"SHT_NOTE"
	.sectionflags	@"SHF_NOTE_NV_CUINFO"
        /*0018*/ 	.short	0x0002
        /*001a*/ 	.short	0x0067
        /*001c*/ 	.short	0x0082
	.zero		2


//--------------------- .nv.info                  --------------------------
	.section	.nv.info,"",@"SHT_CUDA_INFO"
	.align	4


	//----- nvinfo : EIATTR_REGCOUNT
	.align		4
        /*0000*/ 	.byte	0x04, 0x2f
        /*0002*/ 	.short	(.L_12 - .L_11)
	.align		4
.L_11:
        /*0004*/ 	.word	index@(_ZN7cutlass13device_kernelIN5flash11enable_sm90INS1_16FlashAttnFwdSm90INS1_25CollectiveMainloopFwdSm90ILi2EN4cute5tupleIJNS5_1CILi1EEES8_S8_EEENS6_IJNS7_ILi128EEENS7_ILi96EEENS7_ILi64EEEEEELi256ENS_10bfloat16_tEfNS_4arch4Sm90ELb1ELb0ELb1ELb1ELb1ELb1ELb1ELb1ELb0ELb1ELb0ELb0EEENS1_21CollectiveEpilogueFwdINS6_IJSA_NS7_ILi256EEESB_EEES9_SE_SG_Li256ELb1ELb1ELb0ELb0EEENS1_36VarlenDynamicPersistentTileSchedulerILi128ELi96ELi256ELi128ELb0ELb1ELb1ELb1ELb1ELb1EEEEEEEEEvNT_6ParamsE)
        /*0008*/ 	.word	0x00000004


	//----- nvinfo : EIATTR_FRAME_SIZE
	.align		4
.L_12:
        /*000c*/ 	.byte	0x04, 0x11
        /*000e*/ 	.short	(.L_14 - .L_13)
	.align		4
.L_13:
        /*0010*/ 	.word	index@(_ZN7cutlass13device_kernelIN5flash11enable_sm90INS1_16FlashAttnFwdSm90INS1_25CollectiveMainloopFwdSm90ILi2EN4cute5tupleIJNS5_1CILi1EEES8_S8_EEENS6_IJNS7_ILi128EEENS7_ILi96EEENS7_ILi64EEEEEELi256ENS_10bfloat16_tEfNS_4arch4Sm90ELb1ELb0ELb1ELb1ELb1ELb1ELb1ELb1ELb0ELb1ELb0ELb0EEENS1_21CollectiveEpilogueFwdINS6_IJSA_NS7_ILi256EEESB_EEES9_SE_SG_Li256ELb1ELb1ELb0ELb0EEENS1_36VarlenDynamicPersistentTileSchedulerILi128ELi96ELi256ELi128ELb0ELb1ELb1ELb1ELb1ELb1EEEEEEEEEvNT_6ParamsE)
        /*0014*/ 	.word	0x00000000


	//----- nvinfo : EIATTR_REGCOUNT
	.align		4
.L_14:
        /*0018*/ 	.byte	0x04, 0x2f
        /*001a*/ 	.short	(.L_16 - .L_15)
	.align		4
.L_15:
        /*001c*/ 	.word	index@(_ZN7cutlass13device_kernelIN5flash11enable_sm90INS1_16FlashAttnFwdSm90INS1_25CollectiveMainloopFwdSm90ILi2EN4cute5tupleIJNS5_1CILi1EEES8_S8_EEENS6_IJNS7_ILi128EEENS7_ILi96EEENS7_ILi64EEEEEELi256ENS_10bfloat16_tEfNS_4arch4Sm90ELb1ELb0ELb1ELb1ELb1ELb0ELb1ELb1ELb0ELb1ELb0ELb0EEENS1_21CollectiveEpilogueFwdINS6_IJSA_NS7_ILi256EEESB_EEES9_SE_SG_Li256ELb1ELb1ELb0ELb0EEENS1_36VarlenDynamicPersistentTileSchedulerILi128ELi96ELi256ELi128ELb0ELb1ELb1ELb1ELb1ELb1EEEEEEEEEvNT_6ParamsE)
        /*0020*/ 	.word	0x00000004


	//----- nvinfo : EIATTR_FRAME_SIZE
	.align		4
.L_16:
        /*0024*/ 	.byte	0x04, 0x11
        /*0026*/ 	.short	(.L_18 - .L_17)
	.align		4
.L_17:
        /*0028*/ 	.word	index@(_ZN7cutlass13device_kernelIN5flash11enable_sm90INS1_16FlashAttnFwdSm90INS1_25CollectiveMainloopFwdSm90ILi2EN4cute5tupleIJNS5_1CILi1EEES8_S8_EEENS6_IJNS7_ILi128EEENS7_ILi96EEENS7_ILi64EEEEEELi256ENS_10bfloat16_tEfNS_4arch4Sm90ELb1ELb0ELb1ELb1ELb1ELb0ELb1ELb1ELb0ELb1ELb0ELb0EEENS1_21CollectiveEpilogueFwdINS6_IJSA_NS7_ILi256EEESB_EEES9_SE_SG_Li256ELb1ELb1ELb0ELb0EEENS1_36VarlenDynamicPersistentTileSchedulerILi128ELi96ELi256ELi128ELb0ELb1ELb1ELb1ELb1ELb1EEEEEEEEEvNT_6ParamsE)
        /*002c*/ 	.word	0x00000000


	//----- nvinfo : EIATTR_REGCOUNT
	.align		4
.L_18:
        /*0030*/ 	.byte	0x04, 0x2f
        /*0032*/ 	.short	(.L_20 - .L_19)
	.align		4
.L_19:
        /*0034*/ 	.word	index@(_ZN7cutlass13device_kernelIN5flash11enable_sm90INS1_16FlashAttnFwdSm90INS1_25CollectiveMainloopFwdSm90ILi2EN4cute5tupleIJNS5_1CILi1EEES8_S8_EEENS6_IJNS7_ILi128EEENS7_ILi96EEENS7_ILi64EEEEEELi256ENS_10bfloat16_tEfNS_4arch4Sm90ELb1ELb0ELb1ELb1ELb1ELb1ELb0ELb1ELb0ELb1ELb0ELb0EEENS1_21CollectiveEpilogueFwdINS6_IJSA_NS7_ILi256EEESB_EEES9_SE_SG_Li256ELb1ELb1ELb0ELb0EEENS1_36VarlenDynamicPersistentTileSchedulerILi128ELi96ELi256ELi128ELb0ELb1ELb1ELb1ELb1ELb1EEEEEEEEEvNT_6ParamsE)
        /*0038*/ 	.word	0x00000004


	//----- nvinfo : EIATTR_FRAME_SIZE
	.align		4
.L_20:
        /*003c*/ 	.byte	0x04, 0x11
        /*003e*/ 	.short	(.L_22 - .L_21)
	.align		4
.L_21:
        /*0040*/ 	.word	index@(_ZN7cutlass13device_kernelIN5flash11enable_sm90INS1_16FlashAttnFwdSm90INS1_25CollectiveMainloopFwdSm90ILi2EN4cute5tupleIJNS5_1CILi1EEES8_S8_EEENS6_IJNS7_ILi128EEENS7_ILi96EEENS7_ILi64EEEEEELi256ENS_10bfloat16_tEfNS_4arch4Sm90ELb1ELb0ELb1ELb1ELb1ELb1ELb0ELb1ELb0ELb1ELb0ELb0EEENS1_21CollectiveEpilogueFwdINS6_IJSA_NS7_ILi256EEESB_EEES9_SE_SG_Li256ELb1ELb1ELb0ELb0EEENS1_36VarlenDynamicPersistentTileSchedulerILi128ELi96ELi256ELi128ELb0ELb1ELb1ELb1ELb1ELb1EEEEEEEEEvNT_6ParamsE)
        /*0044*/ 	.word	0x00000000


	//----- nvinfo : EIATTR_REGCOUNT
	.align		4
.L_22:
        /*0048*/ 	.byte	0x04, 0x2f
        /*004a*/ 	.short	(.L_24 - .L_23)
	.align		4
.L_23:
        /*004c*/ 	.word	index@(_ZN7cutlass13device_kernelIN5flash11enable_sm90INS1_16FlashAttnFwdSm90INS1_25CollectiveMainloopFwdSm90ILi2EN4cute5tupleIJNS5_1CILi1EEES8_S8_EEENS6_IJNS7_ILi128EEENS7_ILi96EEENS7_ILi64EEEEEELi256ENS_10bfloat16_tEfNS_4arch4Sm90ELb1ELb0ELb1ELb1ELb1ELb0ELb0ELb1ELb0ELb1ELb0ELb0EEENS1_21CollectiveEpilogueFwdINS6_IJSA_NS7_ILi256EEESB_EEES9_SE_SG_Li256ELb1ELb1ELb0ELb0EEENS1_36VarlenDynamicPersistentTileSchedulerILi128ELi96ELi256ELi128ELb0ELb1ELb1ELb1ELb1ELb1EEEEEEEEEvNT_6ParamsE)
        /*0050*/ 	.word	0x00000004


	//----- nvinfo : EIATTR_FRAME_SIZE
	.align		4
.L_24:
        /*0054*/ 	.byte	0x04, 0x11
        /*0056*/ 	.short	(.L_26 - .L_25)
	.align		4
.L_25:
        /*0058*/ 	.word	index@(_ZN7cutlass13device_kernelIN5flash11enable_sm90INS1_16FlashAttnFwdSm90INS1_25CollectiveMainloopFwdSm90ILi2EN4cute5tupleIJNS5_1CILi1EEES8_S8_EEENS6_IJNS7_ILi128EEENS7_ILi96EEENS7_ILi64EEEEEELi256ENS_10bfloat16_tEfNS_4arch4Sm90ELb1ELb0ELb1ELb1ELb1ELb0ELb0ELb1ELb0ELb1ELb0ELb0EEENS1_21CollectiveEpilogueFwdINS6_IJSA_NS7_ILi256EEESB_EEES9_SE_SG_Li256ELb1ELb1ELb0ELb0EEENS1_36VarlenDynamicPersistentTileSchedulerILi128ELi96ELi256ELi128ELb0ELb1ELb1ELb1ELb1ELb1EEEEEEEEEvNT_6ParamsE)
        /*005c*/ 	.word	0x00000000


	//----- nvinfo : EIATTR_REGCOUNT
	.align		4
.L_26:
        /*0060*/ 	.byte	0x04, 0x2f
        /*0062*/ 	.short	(.L_28 - .L_27)
	.align		4
.L_27:
        /*0064*/ 	.word	index@(_ZN7cutlass13device_kernelIN5flash11enable_sm90INS1_16FlashAttnFwdSm90INS1_25CollectiveMainloopFwdSm90ILi2EN4cute5tupleIJNS5_1CILi1EEES8_S8_EEENS6_IJNS7_ILi128EEENS7_ILi96EEENS7_ILi64EEEEEELi256ENS_10bfloat16_tEfNS_4arch4Sm90ELb1ELb0ELb1ELb0ELb1ELb0ELb1ELb1ELb0ELb1ELb0ELb0EEENS1_21CollectiveEpilogueFwdINS6_IJSA_NS7_ILi256EEESB_EEES9_SE_SG_Li256ELb0ELb1ELb0ELb0EEENS1_30DynamicPersistentTileSchedulerILi256ELi128ELb0ELb1ELb1EEEEEEEEEvNT_6ParamsE)
        /*0068*/ 	.word	0x00000004


	//----- nvinfo : EIATTR_FRAME_SIZE
	.align		4
.L_28:
        /*006c*/ 	.byte	0x04, 0x11
        /*006e*/ 	.short	(.L_30 - .L_29)
	.align		4
.L_29:
        /*0070*/ 	.word	index@(_ZN7cutlass13device_kernelIN5flash11enable_sm90INS1_16FlashAttnFwdSm90INS1_25CollectiveMainloopFwdSm90ILi2EN4cute5tupleIJNS5_1CILi1EEES8_S8_EEENS6_IJNS7_ILi128EEENS7_ILi96EEENS7_ILi64EEEEEELi256ENS_10bfloat16_tEfNS_4arch4Sm90ELb1ELb0ELb1ELb0ELb1ELb0ELb1ELb1ELb0ELb1ELb0ELb0EEENS1_21CollectiveEpilogueFwdINS6_IJSA_NS7_ILi256EEESB_EEES9_SE_SG_Li256ELb0ELb1ELb0ELb0EEENS1_30DynamicPersistentTileSchedulerILi256ELi128ELb0ELb1ELb1EEEEEEEEEvNT_6ParamsE)
        /*0074*/ 	.word	0x00000000


	//----- nvinfo : EIATTR_REGCOUNT
	.align		4
.L_30:
        /*0078*/ 	.byte	0x04, 0x2f
        /*007a*/ 	.short	(.L_32 - .L_31)
	.align		4
.L_31:
        /*007c*/ 	.word	index@(_ZN7cutlass13device_kernelIN5flash11enable_sm90INS1_16FlashAttnFwdSm90INS1_25CollectiveMainloopFwdSm90ILi2EN4cute5tupleIJNS5_1CILi1EEES8_S8_EEENS6_IJNS7_ILi128EEENS7_ILi96EEENS7_ILi64EEEEEELi256ENS_10bfloat16_tEfNS_4arch4Sm90ELb1ELb0ELb1ELb0ELb1ELb0ELb0ELb1ELb0ELb1ELb0ELb0EEENS1_21CollectiveEpilogueFwdINS6_IJSA_NS7_ILi256EEESB_EEES9_SE_SG_Li256ELb0ELb1ELb0ELb0EEENS1_30DynamicPersistentTileSchedulerILi256ELi128ELb0ELb1ELb1EEEEEEEEEvNT_6ParamsE)
        /*0080*/ 	.word	0x00000004


	//----- nvinfo : EIATTR_FRAME_SIZE
	.align		4
.L_32:
        /*0084*/ 	.byte	0x04, 0x11
        /*0086*/ 	.short	(.L_34 - .L_33)
	.align		4
.L_33:
        /*0088*/ 	.word	index@(_ZN7cutlass13device_kernelIN5flash11enable_sm90INS1_16FlashAttnFwdSm90INS1_25CollectiveMainloopFwdSm90ILi2EN4cute5tupleIJNS5_1CILi1EEES8_S8_EEENS6_IJNS7_ILi128EEENS7_ILi96EEENS7_ILi64EEEEEELi256ENS_10bfloat16_tEfNS_4arch4Sm90ELb1ELb0ELb1ELb0ELb1ELb0ELb0ELb1ELb0ELb1ELb0ELb0EEENS1_21CollectiveEpilogueFwdINS6_IJSA_NS7_ILi256EEESB_EEES9_SE_SG_Li256ELb0ELb1ELb0ELb0EEENS1_30DynamicPersistentTileSchedulerILi256ELi128ELb0ELb1ELb1EEEEEEEEEvNT_6ParamsE)
        /*008c*/ 	.word	0x00000000


	//----- nvinfo : EIATTR_REGCOUNT
	.align		4
.L_34:
        /*0090*/ 	.byte	0x04, 0x2f
        /*0092*/ 	.short	(.L_36 - .L_35)
	.align		4
.L_35:
        /*0094*/ 	.word	index@(_ZN7cutlass13device_kernelIN5flash11enable_sm90INS1_16FlashAttnFwdSm90INS1_25CollectiveMainloopFwdSm90ILi2EN4cute5tupleIJNS5_1CILi1EEES8_S8_EEENS6_IJNS7_ILi128EEENS7_ILi96EEENS7_ILi64EEEEEELi256ENS_10bfloat16_tEfNS_4arch4Sm90ELb0ELb1ELb1ELb1ELb1ELb1ELb1ELb1ELb0ELb1ELb0ELb0EEENS1_21CollectiveEpilogueFwdINS6_IJSA_NS7_ILi256EEESB_EEES9_SE_SG_Li256ELb1ELb1ELb0ELb0EEENS1_36VarlenDynamicPersistentTileSchedulerILi128ELi96ELi256ELi128ELb0ELb1ELb1ELb1ELb0ELb1EEEEEEEEEvNT_6ParamsE)
        /*0098*/ 	.word	0x00000004


	//----- nvinfo : EIATTR_FRAME_SIZE
	.align		4
.L_36:
        /*009c*/ 	.byte	0x04, 0x11
        /*009e*/ 	.short	(.L_38 - .L_37)
	.align		4
.L_37:
        /*00a0*/ 	.word	index@(_ZN7cutlass13device_kernelIN5flash11enable_sm90INS1_16FlashAttnFwdSm90INS1_25CollectiveMainloopFwdSm90ILi2EN4cute5tupleIJNS5_1CILi1EEES8_S8_EEENS6_IJNS7_ILi128EEENS7_ILi96EEENS7_ILi64EEEEEELi256ENS_10bfloat16_tEfNS_4arch4Sm90ELb0ELb1ELb1ELb1ELb1ELb1ELb1ELb1ELb0ELb1ELb0ELb0EEENS1_21CollectiveEpilogueFwdINS6_IJSA_NS7_ILi256EEESB_EEES9_SE_SG_Li256ELb1ELb1ELb0ELb0EEENS1_36VarlenDynamicPersistentTileSchedulerILi128ELi96ELi256ELi128ELb0ELb1ELb1ELb1ELb0ELb1EEEEEEEEEvNT_6ParamsE)
        /*00a4*/ 	.word	0x00000000


	//----- nvinfo : EIATTR_REGCOUNT
	.align		4
.L_38:
        /*00a8*/ 	.byte	0x04, 0x2f
        /*00aa*/ 	.short	(.L_40 - .L_39)
	.align		4
.L_39:
        /*00ac*/ 	.word	index@(_ZN7cutlass13device_kernelIN5flash11enable_sm90INS1_16FlashAttnFwdSm90INS1_25CollectiveMainloopFwdSm90ILi2EN4cute5tupleIJNS5_1CILi1EEES8_S8_EEENS6_IJNS7_ILi128EEENS7_ILi96EEENS7_ILi64EEEEEELi256ENS_10bfloat16_tEfNS_4arch4Sm90ELb0ELb1ELb1ELb1ELb1ELb0ELb1ELb1ELb0ELb1ELb0ELb0EEENS1_21CollectiveEpilogueFwdINS6_IJSA_NS7_ILi256EEESB_EEES9_SE_SG_Li256ELb1ELb1ELb0ELb0EEENS1_36VarlenDynamicPersistentTileSchedulerILi128ELi96ELi256ELi128ELb0ELb1ELb1ELb1ELb0ELb1EEEEEEEEEvNT_6ParamsE)
        /*00b0*/ 	.word	0x00000004


	//----- nvinfo : EIATTR_FRAME_SIZE
	.align		4
.L_40:
        /*00b4*/ 	.byte	0x04, 0x11
        /*00b6*/ 	.short	(.L_42 - .L_41)
	.align		4
.L_41:
        /*00b8*/ 	.word	index@(_ZN7cutlass13device_kernelIN5flash11enable_sm90INS1_16FlashAttnFwdSm90INS1_25CollectiveMainloopFwdSm90ILi2EN4cute5tupleIJNS5_1CILi1EEES8_S8_EEENS6_IJNS7_ILi128EEENS7_ILi96EEENS7_ILi64EEEEEELi256ENS_10bfloat16_tEfNS_4arch4Sm90ELb0ELb1ELb1ELb1ELb1ELb0ELb1ELb1ELb0ELb1ELb0ELb0EEENS1_21CollectiveEpilogueFwdINS6_IJSA_NS7_ILi256EEESB_EEES9_SE_SG_Li256ELb1ELb1ELb0ELb0EEENS1_36VarlenDynamicPersistentTileSchedulerILi128ELi96ELi256ELi128ELb0ELb1ELb1ELb1ELb0ELb1EEEEEEEEEvNT_6ParamsE)
        /*00bc*/ 	.word	0x00000000


	//----- nvinfo : EIATTR_REGCOUNT
	.align		4
.L_42:
        /*00c0*/ 	.byte	0x04, 0x2f
        /*00c2*/ 	.short	(.L_44 - .L_43)
	.align		4
.L_43:
        /*00c4*/ 	.word	index@(_ZN7cutlass13device_kernelIN5flash11enable_sm90INS1_16FlashAttnFwdSm90INS1_25CollectiveMainloopFwdSm90ILi2EN4cute5tupleIJNS5_1CILi1EEES8_S8_EEENS6_IJNS7_ILi128EEENS7_ILi96EEENS7_ILi64EEEEEELi256ENS_10bfloat16_tEfNS_4arch4Sm90ELb0ELb1ELb1ELb1ELb1ELb1ELb0ELb1ELb0ELb1ELb0ELb0EEENS1_21CollectiveEpilogueFwdINS6_IJSA_NS7_ILi256EEESB_EEES9_SE_SG_Li256ELb1ELb1ELb0ELb0EEENS1_36VarlenDynamicPersistentTileSchedulerILi128ELi96ELi256ELi128ELb0ELb1ELb1ELb1ELb0ELb1EEEEEEEEEvNT_6ParamsE)
        /*00c8*/ 	.word	0x00000004


	//----- nvinfo : EIATTR_FRAME_SIZE
	.align		4
.L_44:
        /*00cc*/ 	.byte	0x04, 0x11
        /*00ce*/ 	.short	(.L_46 - .L_45)
	.align		4
.L_45:
        /*00d0*/ 	.word	index@(_ZN7cutlass13device_kernelIN5flash11enable_sm90INS1_16FlashAttnFwdSm90INS1_25CollectiveMainloopFwdSm90ILi2EN4cute5tupleIJNS5_1CILi1EEES8_S8_EEENS6_IJNS7_ILi128EEENS7_ILi96EEENS7_ILi64EEEEEELi256ENS_10bfloat16_tEfNS_4arch4Sm90ELb0ELb1ELb1ELb1ELb1ELb1ELb0ELb1ELb0ELb1ELb0ELb0EEENS1_21CollectiveEpilogueFwdINS6_IJSA_NS7_ILi256EEESB_EEES9_SE_SG_Li256ELb1ELb1ELb0ELb0EEENS1_36VarlenDynamicPersistentTileSchedulerILi128ELi96ELi256ELi128ELb0ELb1ELb1ELb1ELb0ELb1EEEEEEEEEvNT_6ParamsE)
        /*00d4*/ 	.word	0x00000000


	//----- nvinfo : EIATTR_REGCOUNT
	.align		4
.L_46:
        /*00d8*/ 	.byte	0x04, 0x2f
        /*00da*/ 	.short	(.L_48 - .L_47)
	.align		4
.L_47:
        /*00dc*/ 	.word	index@(_ZN7cutlass13device_kernelIN5flash11enable_sm90INS1_16FlashAttnFwdSm90INS1_25CollectiveMainloopFwdSm90ILi2EN4cute5tupleIJNS5_1CILi1EEES8_S8_EEENS6_IJNS7_ILi128EEENS7_ILi96EEENS7_ILi64EEEEEELi256ENS_10bfloat16_tEfNS_4arch4Sm90ELb0ELb1ELb1ELb1ELb1ELb0ELb0ELb1ELb0ELb1ELb0ELb0EEENS1_21CollectiveEpilogueFwdINS6_IJSA_NS7_ILi256EEESB_EEES9_SE_SG_Li256ELb1ELb1ELb0ELb0EEENS1_36VarlenDynamicPersistentTileSchedulerILi128ELi96ELi256ELi128ELb0ELb1ELb1ELb1ELb0ELb1EEEEEEEEEvNT_6ParamsE)
        /*00e0*/ 	.word	0x00000004


	//----- nvinfo : EIATTR_FRAME_SIZE
	.align		4
.L_48:
        /*00e4*/ 	.byte	0x04, 0x11
        /*00e6*/ 	.short	(.L_50 - .L_49)
	.align		4
.L_49:
        /*00e8*/ 	.word	index@(_ZN7cutlass13device_kernelIN5flash11enable_sm90INS1_16FlashAttnFwdSm90INS1_25CollectiveMainloopFwdSm90ILi2EN4cute5tupleIJNS5_1CILi1EEES8_S8_EEENS6_IJNS7_ILi128EEENS7_ILi96EEENS7_ILi64EEEEEELi256ENS_10bfloat16_tEfNS_4arch4Sm90ELb0ELb1ELb1ELb1ELb1ELb0ELb0ELb1ELb0ELb1ELb0ELb0EEENS1_21CollectiveEpilogueFwdINS6_IJSA_NS7_ILi256EEESB_EEES9_SE_SG_Li256ELb1ELb1ELb0ELb0EEENS1_36VarlenDynamicPersistentTileSchedulerILi128ELi96ELi256ELi128ELb0ELb1ELb1ELb1ELb0ELb1EEEEEEEEEvNT_6ParamsE)
        /*00ec*/ 	.word	0x00000000


	//----- nvinfo : EIATTR_REGCOUNT
	.align		4
.L_50:
        /*00f0*/ 	.byte	0x04, 0x2f
        /*00f2*/ 	.short	(.L_52 - .L_51)
	.align		4
.L_51:
        /*00f4*/ 	.word	index@(_ZN7cutlass13device_kernelIN5flash11enable_sm90INS1_16FlashAttnFwdSm90INS1_25CollectiveMainloopFwdSm90ILi2EN4cute5tupleIJNS5_1CILi1EEES8_S8_EEENS6_IJNS7_ILi128EEENS7_ILi96EEENS7_ILi64EEEEEELi256ENS_10bfloat16_tEfNS_4arch4Sm90ELb0ELb1ELb1ELb0ELb1ELb0ELb1ELb1ELb0ELb1ELb0ELb0EEENS1_21CollectiveEpilogueFwdINS6_IJSA_NS7_ILi256EEESB_EEES9_SE_SG_Li256ELb0ELb1ELb0ELb0EEENS1_30DynamicPersistentTileSchedulerILi256ELi128ELb0ELb1ELb1EEEEEEEEEvNT_6ParamsE)
        /*00f8*/ 	.word	0x00000004


	//----- nvinfo : EIATTR_FRAME_SIZE
	.align		4
.L_52:
        /*00fc*/ 	.byte	0x04, 0x11
        /*00fe*/ 	.short	(.L_54 - .L_53)
	.align		4
.L_53:
        /*0100*/ 	.word	index@(_ZN7cutlass13device_kernelIN5flash11enable_sm90INS1_16FlashAttnFwdSm90INS1_25CollectiveMainloopFwdSm90ILi2EN4cute5tupleIJNS5_1CILi1EEES8_S8_EEENS6_IJNS7_ILi128EEENS7_ILi96EEENS7_ILi64EEEEEELi256ENS_10bfloat16_tEfNS_4arch4Sm90ELb0ELb1ELb1ELb0ELb1ELb0ELb1ELb1ELb0ELb1ELb0ELb0EEENS1_21CollectiveEpilogueFwdINS6_IJSA_NS7_ILi256EEESB_EEES9_SE_SG_Li256ELb0ELb1ELb0ELb0EEENS1_30DynamicPersistentTileSchedulerILi256ELi128ELb0ELb1ELb1EEEEEEEEEvNT_6ParamsE)
        /*0104*/ 	.word	0x00000000


	//----- nvinfo : EIATTR_REGCOUNT
	.align		4
.L_54:
        /*0108*/ 	.byte	0x04, 0x2f
        /*010a*/ 	.short	(.L_56 - .L_55)
	.align		4
.L_55:
        /*010c*/ 	.word	index@(_ZN7cutlass13device_kernelIN5flash11enable_sm90INS1_16FlashAttnFwdSm90INS1_25CollectiveMainloopFwdSm90ILi2EN4cute5tupleIJNS5_1CILi1EEES8_S8_EEENS6_IJNS7_ILi128EEENS7_ILi96EEENS7_ILi64EEEEEELi256ENS_10bfloat16_tEfNS_4arch4Sm90ELb0ELb1ELb1ELb0ELb1ELb0ELb0ELb1ELb0ELb1ELb0ELb0EEENS1_21CollectiveEpilogueFwdINS6_IJSA_NS7_ILi256EEESB_EEES9_SE_SG_Li256ELb0ELb1ELb0ELb0EEENS1_30DynamicPersistentTileSchedulerILi256ELi128ELb0ELb1ELb1EEEEEEEEEvNT_6ParamsE)
        /*0110*/ 	.word	0x00000004


	//----- nvinfo : EIATTR_FRAME_SIZE
	.align		4
.L_56:
        /*0114*/ 	.byte	0x04, 0x11
        /*0116*/ 	.short	(.L_58 - .L_57)
	.align		4
.L_57:
        /*0118*/ 	.word	index@(_ZN7cutlass13device_kernelIN5flash11enable_sm90INS1_16FlashAttnFwdSm90INS1_25CollectiveMainloopFwdSm90ILi2EN4cute5tupleIJNS5_1CILi1EEES8_S8_EEENS6_IJNS7_ILi128EEENS7_ILi96EEENS7_ILi64EEEEEELi256ENS_10bfloat16_tEfNS_4arch4Sm90ELb0ELb1ELb1ELb0ELb1ELb0ELb0ELb1ELb0ELb1ELb0ELb0EEENS1_21CollectiveEpilogueFwdINS6_IJSA_NS7_ILi256EEESB_EEES9_SE_SG_Li256ELb0ELb1ELb0ELb0EEENS1_30DynamicPersistentTileSchedulerILi256ELi128ELb0ELb1ELb1EEEEEEEEEvNT_6ParamsE)
        /*011c*/ 	.word	0x00000000


	//----- nvinfo : EIATTR_REGCOUNT
	.align		4
.L_58:
        /*0120*/ 	.byte	0x04, 0x2f
        /*0122*/ 	.short	(.L_60 - .L_59)
	.align		4
.L_59:
        /*0124*/ 	.word	index@(_ZN7cutlass13device_kernelIN5flash11enable_sm90INS1_16FlashAttnFwdSm90INS1_25CollectiveMainloopFwdSm90ILi2EN4cute5tupleIJNS5_1CILi1EEES8_S8_EEENS6_IJNS7_ILi128EEENS7_ILi96EEENS7_ILi64EEEEEELi256ENS_10bfloat16_tEfNS_4arch4Sm90ELb0ELb0ELb1ELb1ELb1ELb1ELb1ELb1ELb0ELb1ELb0ELb0EEENS1_21CollectiveEpilogueFwdINS6_IJSA_NS7_ILi256EEESB_EEES9_SE_SG_Li256ELb1ELb1ELb0ELb0EEENS1_36VarlenDynamicPersistentTileSchedulerILi128ELi96ELi256ELi128ELb0ELb1ELb1ELb0ELb1ELb1EEEEEEEEEvNT_6ParamsE)
        /*0128*/ 	.word	0x00000004


	//----- nvinfo : EIATTR_FRAME_SIZE
	.align		4
.L_60:
        /*012c*/ 	.byte	0x04, 0x11
        /*012e*/ 	.short	(.L_62 - .L_61)
	.align		4
.L_61:
        /*0130*/ 	.word	index@(_ZN7cutlass13device_kernelIN5flash11enable_sm90INS1_16FlashAttnFwdSm90INS1_25CollectiveMainloopFwdSm90ILi2EN4cute5tupleIJNS5_1CILi1EEES8_S8_EEENS6_IJNS7_ILi128EEENS7_ILi96EEENS7_ILi64EEEEEELi256ENS_10bfloat16_tEfNS_4arch4Sm90ELb0ELb0ELb1ELb1ELb1ELb1ELb1ELb1ELb0ELb1ELb0ELb0EEENS1_21CollectiveEpilogueFwdINS6_IJSA_NS7_ILi256EEESB_EEES9_SE_SG_Li256ELb1ELb1ELb0ELb0EEENS1_36VarlenDynamicPersistentTileSchedulerILi128ELi96ELi256ELi128ELb0ELb1ELb1ELb0ELb1ELb1EEEEEEEEEvNT_6ParamsE)
        /*0134*/ 	.word	0x00000000


	//----- nvinfo : EIATTR_REGCOUNT
	.align		4
.L_62:
        /*0138*/ 	.byte	0x04, 0x2f
        /*013a*/ 	.short	(.L_64 - .L_63)
	.align		4
.L_63:
        /*013c*/ 	.word	index@(_ZN7cutlass13device_kernelIN5flash11enable_sm90INS1_16FlashAttnFwdSm90INS1_25CollectiveMainloopFwdSm90ILi2EN4cute5tupleIJNS5_1CILi1EEES8_S8_EEENS6_IJNS7_ILi128EEENS7_ILi96EEENS7_ILi64EEEEEELi256ENS_10bfloat16_tEfNS_4arch4Sm90ELb0ELb0ELb1ELb1ELb1ELb0ELb1ELb1ELb0ELb1ELb0ELb0EEENS1_21CollectiveEpilogueFwdINS6_IJSA_NS7_ILi256EEESB_EEES9_SE_SG_Li256ELb1ELb1ELb0ELb0EEENS1_36VarlenDynamicPersistentTileSchedulerILi128ELi96ELi256ELi128ELb0ELb1ELb1ELb0ELb1ELb1EEEEEEEEEvNT_6ParamsE)
        /*0140*/ 	.word	0x00000004


	//----- nvinfo : EIATTR_FRAME_SIZE
	.align		4
.L_64:
        /*0144*/ 	.byte	0x04, 0x11
        /*0146*/ 	.short	(.L_66 - .L_65)
	.align		4
.L_65:
        /*0148*/ 	.word	index@(_ZN7cutlass13device_kernelIN5flash11enable_sm90INS1_16FlashAttnFwdSm90INS1_25CollectiveMainloopFwdSm90ILi2EN4cute5tupleIJNS5_1CILi1EEES8_S8_EEENS6_IJNS7_ILi128EEENS7_ILi96EEENS7_ILi64EEEEEELi256ENS_10bfloat16_tEfNS_4arch4Sm90ELb0ELb0ELb1ELb1ELb1ELb0ELb1ELb1ELb0ELb1ELb0ELb0EEENS1_21CollectiveEpilogueFwdINS6_IJSA_NS7_ILi256EEESB_EEES9_SE_SG_Li256ELb1ELb1ELb0ELb0EEENS1_36VarlenDynamicPersistentTileSchedulerILi128ELi96ELi256ELi128ELb0ELb1ELb1ELb0ELb1ELb1EEEEEEEEEvNT_6ParamsE)
        /*014c*/ 	.word	0x00000000


	//----- nvinfo : EIATTR_REGCOUNT
	.align		4
.L_66:
        /*0150*/ 	.byte	0x04, 0x2f
        /*0152*/ 	.short	(.L_68 - .L_67)
	.align		4
.L_67:
        /*0154*/ 	.word	index@(_ZN7cutlass13device_kernelIN5flash11enable_sm90INS1_16FlashAttnFwdSm90INS1_25CollectiveMainloopFwdSm90ILi2EN4cute5tupleIJNS5_1CILi1EEES8_S8_EEENS6_IJNS7_ILi128EEENS7_ILi96EEENS7_ILi64EEEEEELi256ENS_10bfloat16_tEfNS_4arch4Sm90ELb0ELb0ELb1ELb1ELb1ELb1ELb0ELb1ELb0ELb1ELb0ELb0EEENS1_21CollectiveEpilogueFwdINS6_IJSA_NS7_ILi256EEESB_EEES9_SE_SG_Li256ELb1ELb1ELb0ELb0EEENS1_36VarlenDynamicPersistentTileSchedulerILi128ELi96ELi256ELi128ELb0ELb1ELb1ELb0ELb1ELb1EEEEEEEEEvNT_6ParamsE)
        /*0158*/ 	.word	0x00000004


	//----- nvinfo : EIATTR_FRAME_SIZE
	.align		4
.L_68:
        /*015c*/ 	.byte	0x04, 0x11
        /*015e*/ 	.short	(.L_70 - .L_69)
	.align		4
.L_69:
        /*0160*/ 	.word	index@(_ZN7cutlass13device_kernelIN5flash11enable_sm90INS1_16FlashAttnFwdSm90INS1_25CollectiveMainloopFwdSm90ILi2EN4cute5tupleIJNS5_1CILi1EEES8_S8_EEENS6_IJNS7_ILi128EEENS7_ILi96EEENS7_ILi64EEEEEELi256ENS_10bfloat16_tEfNS_4arch4Sm90ELb0ELb0ELb1ELb1ELb1ELb1ELb0ELb1ELb0ELb1ELb0ELb0EEENS1_21CollectiveEpilogueFwdINS6_IJSA_NS7_ILi256EEESB_EEES9_SE_SG_Li256ELb1ELb1ELb0ELb0EEENS1_36VarlenDynamicPersistentTileSchedulerILi128ELi96ELi256ELi128ELb0ELb1ELb1ELb0ELb1ELb1EEEEEEEEEvNT_6ParamsE)
        /*0164*/ 	.word	0x00000000


	//----- nvinfo : EIATTR_REGCOUNT
	.align		4
.L_70:
        /*0168*/ 	.byte	0x04, 0x2f
        /*016a*/ 	.short	(.L_72 - .L_71)
	.align		4
.L_71:
        /*016c*/ 	.word	index@(_ZN7cutlass13device_kernelIN5flash11enable_sm90INS1_16FlashAttnFwdSm90INS1_25CollectiveMainloopFwdSm90ILi2EN4cute5tupleIJNS5_1CILi1EEES8_S8_EEENS6_IJNS7_ILi128EEENS7_ILi96EEENS7_ILi64EEEEEELi256ENS_10bfloat16_tEfNS_4arch4Sm90ELb0ELb0ELb1ELb1ELb1ELb0ELb0ELb1ELb0ELb1ELb0ELb0EEENS1_21CollectiveEpilogueFwdINS6_IJSA_NS7_ILi256EEESB_EEES9_SE_SG_Li256ELb1ELb1ELb0ELb0EEENS1_36VarlenDynamicPersistentTileSchedulerILi128ELi96ELi256ELi128ELb0ELb1ELb1ELb0ELb1ELb1EEEEEEEEEvNT_6ParamsE)
        /*0170*/ 	.word	0x00000004


	//----- nvinfo : EIATTR_FRAME_SIZE
	.align		4
.L_72:
        /*0174*/ 	.byte	0x04, 0x11
        /*0176*/ 	.short	(.L_74 - .L_73)
	.align		4
.L_73:
        /*0178*/ 	.word	index@(_ZN7cutlass13device_kernelIN5flash11enable_sm90INS1_16FlashAttnFwdSm90INS1_25CollectiveMainloopFwdSm90ILi2EN4cute5tupleIJNS5_1CILi1EEES8_S8_EEENS6_IJNS7_ILi128EEENS7_ILi96EEENS7_ILi64EEEEEELi256ENS_10bfloat16_tEfNS_4arch4Sm90ELb0ELb0ELb1ELb1ELb1ELb0ELb0ELb1ELb0ELb1ELb0ELb0EEENS1_21CollectiveEpilogueFwdINS6_IJSA_NS7_ILi256EEESB_EEES9_SE_SG_Li256ELb1ELb1ELb0ELb0EEENS1_36VarlenDynamicPersistentTileSchedulerILi128ELi96ELi256ELi128ELb0ELb1ELb1ELb0ELb1ELb1EEEEEEEEEvNT_6ParamsE)
        /*017c*/ 	.word	0x00000000


	//----- nvinfo : EIATTR_REGCOUNT
	.align		4
.L_74:
        /*0180*/ 	.byte	0x04, 0x2f
        /*0182*/ 	.short	(.L_76 - .L_75)
	.align		4
.L_75:
        /*0184*/ 	.word	index@(_ZN7cutlass13device_kernelIN5flash11enable_sm90INS1_16FlashAttnFwdSm90INS1_25CollectiveMainloopFwdSm90ILi2EN4cute5tupleIJNS5_1CILi1EEES8_S8_EEENS6_IJNS7_ILi128EEENS7_ILi96EEENS7_ILi64EEEEEELi256ENS_10bfloat16_tEfNS_4arch4Sm90ELb0ELb0ELb1ELb0ELb1ELb0ELb1ELb1ELb0ELb1ELb0ELb0EEENS1_21CollectiveEpilogueFwdINS6_IJSA_NS7_ILi256EEESB_EEES9_SE_SG_Li256ELb0ELb1ELb0ELb0EEENS1_29StaticPersistentTileSchedulerILb0EEEEEEEEEvNT_6ParamsE)
        /*0188*/ 	.word	0x00000004


	//----- nvinfo : EIATTR_FRAME_SIZE
	.align		4
.L_76:
        /*018c*/ 	.byte	0x04, 0x11
        /*018e*/ 	.short	(.L_78 - .L_77)
	.align		4
.L_77:
        /*0190*/ 	.word	index@(_ZN7cutlass13device_kernelIN5flash11enable_sm90INS1_16FlashAttnFwdSm90INS1_25CollectiveMainloopFwdSm90ILi2EN4cute5tupleIJNS5_1CILi1EEES8_S8_EEENS6_IJNS7_ILi128EEENS7_ILi96EEENS7_ILi64EEEEEELi256ENS_10bfloat16_tEfNS_4arch4Sm90ELb0ELb0ELb1ELb0ELb1ELb0ELb1ELb1ELb0ELb1ELb0ELb0EEENS1_21CollectiveEpilogueFwdINS6_IJSA_NS7_ILi256EEESB_EEES9_SE_SG_Li256ELb0ELb1ELb0ELb0EEENS1_29StaticPersistentTileSchedulerILb0EEEEEEEEEvNT_6ParamsE)
        /*0194*/ 	.word	0x00000000


	//----- nvinfo : EIATTR_REGCOUNT
	.align		4
.L_78:
        /*0198*/ 	.byte	0x04, 0x2f
        /*019a*/ 	.short	(.L_80 - .L_79)
	.align		4
.L_79:
        /*019c*/ 	.word	index@(_ZN7cutlass13device_kernelIN5flash11enable_sm90INS1_16FlashAttnFwdSm90INS1_25CollectiveMainloopFwdSm90ILi2EN4cute5tupleIJNS5_1CILi1EEES8_S8_EEENS6_IJNS7_ILi128EEENS7_ILi96EEENS7_ILi64EEEEEELi256ENS_10bfloat16_tEfNS_4arch4Sm90ELb0ELb0ELb1ELb0ELb1ELb0ELb0ELb1ELb0ELb1ELb0ELb0EEENS1_21CollectiveEpilogueFwdINS6_IJSA_NS7_ILi256EEESB_EEES9_SE_SG_Li256ELb0ELb1ELb0ELb0EEENS1_29StaticPersistentTileSchedulerILb0EEEEEEEEEvNT_6ParamsE)
        /*01a0*/ 	.word	0x00000004


	//----- nvinfo : EIATTR_FRAME_SIZE
	.align		4
.L_80:
        /*01a4*/ 	.byte	0x04, 0x11
        /*01a6*/ 	.short	(.L_82 - .L_81)
	.align		4
.L_81:
        /*01a8*/ 	.word	index@(_ZN7cutlass13device_kernelIN5flash11enable_sm90INS1_16FlashAttnFwdSm90INS1_25CollectiveMainloopFwdSm90ILi2EN4cute5tupleIJNS5_1CILi1EEES8_S8_EEENS6_IJNS7_ILi128EEENS7_ILi96EEENS7_ILi64EEEEEELi256ENS_10bfloat16_tEfNS_4arch4Sm90ELb0ELb0ELb1ELb0ELb1ELb0ELb0ELb1ELb0ELb1ELb0ELb0EEENS1_21CollectiveEpilogueFwdINS6_IJSA_NS7_ILi256EEESB_EEES9_SE_SG_Li256ELb0ELb1ELb0ELb0EEENS1_29StaticPersistentTileSchedulerILb0EEEEEEEEEvNT_6ParamsE)
        /*01ac*/ 	.word	0x00000000


	//----- nvinfo : EIATTR_MIN_STACK_SIZE
	.align		4
.L_82:
        /*01b0*/ 	.byte	0x04, 0x12
        /*01b2*/ 	.short	(.L_84 - .L_83)
	.align		4
.L_83:
        /*01b4*/ 	.word	index@(_ZN7cutlass13device_kernelIN5flash11enable_sm90INS1_16FlashAttnFwdSm90INS1_25CollectiveMainloopFwdSm90ILi2EN4cute5tupleIJNS5_1CILi1EEES8_S8_EEENS6_IJNS7_ILi128EEENS7_ILi96EEENS7_ILi64EEEEEELi256ENS_10bfloat16_tEfNS_4arch4Sm90ELb0ELb0ELb1ELb0ELb1ELb0ELb0ELb1ELb0ELb1ELb0ELb0EEENS1_21CollectiveEpilogueFwdINS6_IJSA_NS7_ILi256EEESB_EEES9_SE_SG_Li256ELb0ELb1ELb0ELb0EEENS1_29StaticPersistentTileSchedulerILb0EEEEEEEEEvNT_6ParamsE)
        /*01b8*/ 	.word	0x00000000


	//----- nvinfo : EIATTR_MIN_STACK_SIZE
	.align		4
.L_84:
        /*01bc*/ 	.byte	0x04, 0x12
        /*01be*/ 	.short	(.L_86 - .L_85)
	.align		4
.L_85:
        /*01c0*/ 	.word	index@(_ZN7cutlass13device_kernelIN5flash11enable_sm90INS1_16FlashAttnFwdSm90INS1_25CollectiveMainloopFwdSm90ILi2EN4cute5tupleIJNS5_1CILi1EEES8_S8_EEENS6_IJNS7_ILi128EEENS7_ILi96EEENS7_ILi64EEEEEELi256ENS_10bfloat16_tEfNS_4arch4Sm90ELb0ELb0ELb1ELb0ELb1ELb0ELb1ELb1ELb0ELb1ELb0ELb0EEENS1_21CollectiveEpilogueFwdINS6_IJSA_NS7_ILi256EEESB_EEES9_SE_SG_Li256ELb0ELb1ELb0ELb0EEENS1_29StaticPersistentTileSchedulerILb0EEEEEEEEEvNT_6ParamsE)
        /*01c4*/ 	.word	0x00000000


	//----- nvinfo : EIATTR_MIN_STACK_SIZE
	.align		4
.L_86:
        /*01c8*/ 	.byte	0x04, 0x12
        /*01ca*/ 	.short	(.L_88 - .L_87)
	.align		4
.L_87:
        /*01cc*/ 	.word	index@(_ZN7cutlass13device_kernelIN5flash11enable_sm90INS1_16FlashAttnFwdSm90INS1_25CollectiveMainloopFwdSm90ILi2EN4cute5tupleIJNS5_1CILi1EEES8_S8_EEENS6_IJNS7_ILi128EEENS7_ILi96EEENS7_ILi64EEEEEELi256ENS_10bfloat16_tEfNS_4arch4Sm90ELb0ELb0ELb1ELb1ELb1ELb0ELb0ELb1ELb0ELb1ELb0ELb0EEENS1_21CollectiveEpilogueFwdINS6_IJSA_NS7_ILi256EEESB_EEES9_SE_SG_Li256ELb1ELb1ELb0ELb0EEENS1_36VarlenDynamicPersistentTileSchedulerILi128ELi96ELi256ELi128ELb0ELb1ELb1ELb0ELb1ELb1EEEEEEEEEvNT_6ParamsE)
        /*01d0*/ 	.word	0x00000000


	//----- nvinfo : EIATTR_MIN_STACK_SIZE
	.align		4
.L_88:
        /*01d4*/ 	.byte	0x04, 0x12
        /*01d6*/ 	.short	(.L_90 - .L_89)
	.align		4
.L_89:
        /*01d8*/ 	.word	index@(_ZN7cutlass13device_kernelIN5flash11enable_sm90INS1_16FlashAttnFwdSm90INS1_25CollectiveMainloopFwdSm90ILi2EN4cute5tupleIJNS5_1CILi1EEES8_S8_EEENS6_IJNS7_ILi128EEENS7_ILi96EEENS7_ILi64EEEEEELi256ENS_10bfloat16_tEfNS_4arch4Sm90ELb0ELb0ELb1ELb1ELb1ELb1ELb0ELb1ELb0ELb1ELb0ELb0EEENS1_21CollectiveEpilogueFwdINS6_IJSA_NS7_ILi256EEESB_EEES9_SE_SG_Li256ELb1ELb1ELb0ELb0EEENS1_36VarlenDynamicPersistentTileSchedulerILi128ELi96ELi256ELi128ELb0ELb1ELb1ELb0ELb1ELb1EEEEEEEEEvNT_6ParamsE)
        /*01dc*/ 	.word	0x00000000


	//----- nvinfo : EIATTR_MIN_STACK_SIZE
	.align		4
.L_90:
        /*01e0*/ 	.byte	0x04, 0x12
        /*01e2*/ 	.short	(.L_92 - .L_91)
	.align		4
.L_91:
        /*01e4*/ 	.word	index@(_ZN7cutlass13device_kernelIN5flash11enable_sm90INS1_16FlashAttnFwdSm90INS1_25CollectiveMainloopFwdSm90ILi2EN4cute5tupleIJNS5_1CILi1EEES8_S8_EEENS6_IJNS7_ILi128EEENS7_ILi96EEENS7_ILi64EEEEEELi256ENS_10bfloat16_tEfNS_4arch4Sm90ELb0ELb0ELb1ELb1ELb1ELb0ELb1ELb1ELb0ELb1ELb0ELb0EEENS1_21CollectiveEpilogueFwdINS6_IJSA_NS7_ILi256EEESB_EEES9_SE_SG_Li256ELb1ELb1ELb0ELb0EEENS1_36VarlenDynamicPersistentTileSchedulerILi128ELi96ELi256ELi128ELb0ELb1ELb1ELb0ELb1ELb1EEEEEEEEEvNT_6ParamsE)
        /*01e8*/ 	.word	0x00000000


	//----- nvinfo : EIATTR_MIN_STACK_SIZE
	.align		4
.L_92:
        /*01ec*/ 	.byte	0x04, 0x12
        /*01ee*/ 	.short	(.L_94 - .L_93)
	.align		4
.L_93:
        /*01f0*/ 	.word	index@(_ZN7cutlass13device_kernelIN5flash11enable_sm90INS1_16FlashAttnFwdSm90INS1_25CollectiveMainloopFwdSm90ILi2EN4cute5tupleIJNS5_1CILi1EEES8_S8_EEENS6_IJNS7_ILi128EEENS7_ILi96EEENS7_ILi64EEEEEELi256ENS_10bfloat16_tEfNS_4arch4Sm90ELb0ELb0ELb1ELb1ELb1ELb1ELb1ELb1ELb0ELb1ELb0ELb0EEENS1_21CollectiveEpilogueFwdINS6_IJSA_NS7_ILi256EEESB_EEES9_SE_SG_Li256ELb1ELb1ELb0ELb0EEENS1_36VarlenDynamicPersistentTileSchedulerILi128ELi96ELi256ELi128ELb0ELb1ELb1ELb0ELb1ELb1EEEEEEEEEvNT_6ParamsE)
        /*01f4*/ 	.word	0x00000000


	//----- nvinfo : EIATTR_MIN_STACK_SIZE
	.align		4
.L_94:
        /*01f8*/ 	.byte	0x04, 0x12
        /*01fa*/ 	.short	(.L_96 - .L_95)
	.align		4
.L_95:
        /*01fc*/ 	.word	index@(_ZN7cutlass13device_kernelIN5flash11enable_sm90INS1_16FlashAttnFwdSm90INS1_25CollectiveMainloopFwdSm90ILi2EN4cute5tupleIJNS5_1CILi1EEES8_S8_EEENS6_IJNS7_ILi128EEENS7_ILi96EEENS7_ILi64EEEEEELi256ENS_10bfloat16_tEfNS_4arch4Sm90ELb0ELb1ELb1ELb0ELb1ELb0ELb0ELb1ELb0ELb1ELb0ELb0EEENS1_21CollectiveEpilogueFwdINS6_IJSA_NS7_ILi256EEESB_EEES9_SE_SG_Li256ELb0ELb1ELb0ELb0EEENS1_30DynamicPersistentTileSchedulerILi256ELi128ELb0ELb1ELb1EEEEEEEEEvNT_6ParamsE)
        /*0200*/ 	.word	0x00000000


	//----- nvinfo : EIATTR_MIN_STACK_SIZE
	.align		4
.L_96:
        /*0204*/ 	.byte	0x04, 0x12
        /*0206*/ 	.short	(.L_98 - .L_97)
	.align		4
.L_97:
        /*0208*/ 	.word	index@(_ZN7cutlass13device_kernelIN5flash11enable_sm90INS1_16FlashAttnFwdSm90INS1_25CollectiveMainloopFwdSm90ILi2EN4cute5tupleIJNS5_1CILi1EEES8_S8_EEENS6_IJNS7_ILi128EEENS7_ILi96EEENS7_ILi64EEEEEELi256ENS_10bfloat16_tEfNS_4arch4Sm90ELb0ELb1ELb1ELb0ELb1ELb0ELb1ELb1ELb0ELb1ELb0ELb0EEENS1_21CollectiveEpilogueFwdINS6_IJSA_NS7_ILi256EEESB_EEES9_SE_SG_Li256ELb0ELb1ELb0ELb0EEENS1_30DynamicPersistentTileSchedulerILi256ELi128ELb0ELb1ELb1EEEEEEEEEvNT_6ParamsE)
        /*020c*/ 	.word	0x00000000


	//----- nvinfo : EIATTR_MIN_STACK_SIZE
	.align		4
.L_98:
        /*0210*/ 	.byte	0x04, 0x12
        /*0212*/ 	.short	(.L_100 - .L_99)
	.align		4
.L_99:
        /*0214*/ 	.word	index@(_ZN7cutlass13device_kernelIN5flash11enable_sm90INS1_16FlashAttnFwdSm90INS1_25CollectiveMainloopFwdSm90ILi2EN4cute5tupleIJNS5_1CILi1EEES8_S8_EEENS6_IJNS7_ILi128EEENS7_ILi96EEENS7_ILi64EEEEEELi256ENS_10bfloat16_tEfNS_4arch4Sm90ELb0ELb1ELb1ELb1ELb1ELb0ELb0ELb1ELb0ELb1ELb0ELb0EEENS1_21CollectiveEpilogueFwdINS6_IJSA_NS7_ILi256EEESB_EEES9_SE_SG_Li256ELb1ELb1ELb0ELb0EEENS1_36VarlenDynamicPersistentTileSchedulerILi128ELi96ELi256ELi128ELb0ELb1ELb1ELb1ELb0ELb1EEEEEEEEEvNT_6ParamsE)
        /*0218*/ 	.word	0x00000000


	//----- nvinfo : EIATTR_MIN_STACK_SIZE
	.align		4
.L_100:
        /*021c*/ 	.byte	0x04, 0x12
        /*021e*/ 	.short	(.L_102 - .L_101)
	.align		4
.L_101:
        /*0220*/ 	.word	index@(_ZN7cutlass13device_kernelIN5flash11enable_sm90INS1_16FlashAttnFwdSm90INS1_25CollectiveMainloopFwdSm90ILi2EN4cute5tupleIJNS5_1CILi1EEES8_S8_EEENS6_IJNS7_ILi128EEENS7_ILi96EEENS7_ILi64EEEEEELi256ENS_10bfloat16_tEfNS_4arch4Sm90ELb0ELb1ELb1ELb1ELb1ELb1ELb0ELb1ELb0ELb1ELb0ELb0EEENS1_21CollectiveEpilogueFwdINS6_IJSA_NS7_ILi256EEESB_EEES9_SE_SG_Li256ELb1ELb1ELb0ELb0EEENS1_36VarlenDynamicPersistentTileSchedulerILi128ELi96ELi256ELi128ELb0ELb1ELb1ELb1ELb0ELb1EEEEEEEEEvNT_6ParamsE)
        /*0224*/ 	.word	0x00000000


	//----- nvinfo : EIATTR_MIN_STACK_SIZE
	.align		4
.L_102:
        /*0228*/ 	.byte	0x04, 0x12
        /*022a*/ 	.short	(.L_104 - .L_103)
	.align		4
.L_103:
        /*022c*/ 	.word	index@(_ZN7cutlass13device_kernelIN5flash11enable_sm90INS1_16FlashAttnFwdSm90INS1_25CollectiveMainloopFwdSm90ILi2EN4cute5tupleIJNS5_1CILi1EEES8_S8_EEENS6_IJNS7_ILi128EEENS7_ILi96EEENS7_ILi64EEEEEELi256ENS_10bfloat16_tEfNS_4arch4Sm90ELb0ELb1ELb1ELb1ELb1ELb0ELb1ELb1ELb0ELb1ELb0ELb0EEENS1_21CollectiveEpilogueFwdINS6_IJSA_NS7_ILi256EEESB_EEES9_SE_SG_Li256ELb1ELb1ELb0ELb0EEENS1_36VarlenDynamicPersistentTileSchedulerILi128ELi96ELi256ELi128ELb0ELb1ELb1ELb1ELb0ELb1EEEEEEEEEvNT_6ParamsE)
        /*0230*/ 	.word	0x00000000


	//----- nvinfo : EIATTR_MIN_STACK_SIZE
	.align		4
.L_104:
        /*0234*/ 	.byte	0x04, 0x12
        /*0236*/ 	.short	(.L_106 - .L_105)
	.align		4
.L_105:
        /*0238*/ 	.word	index@(_ZN7cutlass13device_kernelIN5flash11enable_sm90INS1_16FlashAttnFwdSm90INS1_25CollectiveMainloopFwdSm90ILi2EN4cute5tupleIJNS5_1CILi1EEES8_S8_EEENS6_IJNS7_ILi128EEENS7_ILi96EEENS7_ILi64EEEEEELi256ENS_10bfloat16_tEfNS_4arch4Sm90ELb0ELb1ELb1ELb1ELb1ELb1ELb1ELb1ELb0ELb1ELb0ELb0EEENS1_21CollectiveEpilogueFwdINS6_IJSA_NS7_ILi256EEESB_EEES9_SE_SG_Li256ELb1ELb1ELb0ELb0EEENS1_36VarlenDynamicPersistentTileSchedulerILi128ELi96ELi256ELi128ELb0ELb1ELb1ELb1ELb0ELb1EEEEEEEEEvNT_6ParamsE)
        /*023c*/ 	.word	0x00000000


	//----- nvinfo : EIATTR_MIN_STACK_SIZE
	.align		4
.L_106:
        /*0240*/ 	.byte	0x04, 0x12
        /*0242*/ 	.short	(.L_108 - .L_107)
	.align		4
.L_107:
        /*0244*/ 	.word	index@(_ZN7cutlass13device_kernelIN5flash11enable_sm90INS1_16FlashAttnFwdSm90INS1_25CollectiveMainloopFwdSm90ILi2EN4cute5tupleIJNS5_1CILi1EEES8_S8_EEENS6_IJNS7_ILi128EEENS7_ILi96EEENS7_ILi64EEEEEELi256ENS_10bfloat16_tEfNS_4arch4Sm90ELb1ELb0ELb1ELb0ELb1ELb0ELb0ELb1ELb0ELb1ELb0ELb0EEENS1_21CollectiveEpilogueFwdINS6_IJSA_NS7_ILi256EEESB_EEES9_SE_SG_Li256ELb0ELb1ELb0ELb0EEENS1_30DynamicPersistentTileSchedulerILi256ELi128ELb0ELb1ELb1EEEEEEEEEvNT_6ParamsE)
        /*0248*/ 	.word	0x00000000


	//----- nvinfo : EIATTR_MIN_STACK_SIZE
	.align		4
.L_108:
        /*024c*/ 	.byte	0x04, 0x12
        /*024e*/ 	.short	(.L_110 - .L_109)
	.align		4
.L_109:
        /*0250*/ 	.word	index@(_ZN7cutlass13device_kernelIN5flash11enable_sm90INS1_16FlashAttnFwdSm90INS1_25CollectiveMainloopFwdSm90ILi2EN4cute5tupleIJNS5_1CILi1EEES8_S8_EEENS6_IJNS7_ILi128EEENS7_ILi96EEENS7_ILi64EEEEEELi256ENS_10bfloat16_tEfNS_4arch4Sm90ELb1ELb0ELb1ELb0ELb1ELb0ELb1ELb1ELb0ELb1ELb0ELb0EEENS1_21CollectiveEpilogueFwdINS6_IJSA_NS7_ILi256EEESB_EEES9_SE_SG_Li256ELb0ELb1ELb0ELb0EEENS1_30DynamicPersistentTileSchedulerILi256ELi128ELb0ELb1ELb1EEEEEEEEEvNT_6ParamsE)
        /*0254*/ 	.word	0x00000000


	//----- nvinfo : EIATTR_MIN_STACK_SIZE
	.align		4
.L_110:
        /*0258*/ 	.byte	0x04, 0x12
        /*025a*/ 	.short	(.L_112 - .L_111)
	.align		4
.L_111:
        /*025c*/ 	.word	index@(_ZN7cutlass13device_kernelIN5flash11enable_sm90INS1_16FlashAttnFwdSm90INS1_25CollectiveMainloopFwdSm90ILi2EN4cute5tupleIJNS5_1CILi1EEES8_S8_EEENS6_IJNS7_ILi128EEENS7_ILi96EEENS7_ILi64EEEEEELi256ENS_10bfloat16_tEfNS_4arch4Sm90ELb1ELb0ELb1ELb1ELb1ELb0ELb0ELb1ELb0ELb1ELb0ELb0EEENS1_21CollectiveEpilogueFwdINS6_IJSA_NS7_ILi256EEESB_EEES9_SE_SG_Li256ELb1ELb1ELb0ELb0EEENS1_36VarlenDynamicPersistentTileSchedulerILi128ELi96ELi256ELi128ELb0ELb1ELb1ELb1ELb1ELb1EEEEEEEEEvNT_6ParamsE)
        /*0260*/ 	.word	0x00000000


	//----- nvinfo : EIATTR_MIN_STACK_SIZE
	.align		4
.L_112:
        /*0264*/ 	.byte	0x04, 0x12
        /*0266*/ 	.short	(.L_114 - .L_113)
	.align		4
.L_113:
        /*0268*/ 	.word	index@(_ZN7cutlass13device_kernelIN5flash11enable_sm90INS1_16FlashAttnFwdSm90INS1_25CollectiveMainloopFwdSm90ILi2EN4cute5tupleIJNS5_1CILi1EEES8_S8_EEENS6_IJNS7_ILi128EEENS7_ILi96EEENS7_ILi64EEEEEELi256ENS_10bfloat16_tEfNS_4arch4Sm90ELb1ELb0ELb1ELb1ELb1ELb1ELb0ELb1ELb0ELb1ELb0ELb0EEENS1_21CollectiveEpilogueFwdINS6_IJSA_NS7_ILi256EEESB_EEES9_SE_SG_Li256ELb1ELb1ELb0ELb0EEENS1_36VarlenDynamicPersistentTileSchedulerILi128ELi96ELi256ELi128ELb0ELb1ELb1ELb1ELb1ELb1EEEEEEEEEvNT_6ParamsE)
        /*026c*/ 	.word	0x00000000


	//----- nvinfo : EIATTR_MIN_STACK_SIZE
	.align		4
.L_114:
        /*0270*/ 	.byte	0x04, 0x12
        /*0272*/ 	.short	(.L_116 - .L_115)
	.align		4
.L_115:
        /*0274*/ 	.word	index@(_ZN7cutlass13device_kernelIN5flash11enable_sm90INS1_16FlashAttnFwdSm90INS1_25CollectiveMainloopFwdSm90ILi2EN4cute5tupleIJNS5_1CILi1EEES8_S8_EEENS6_IJNS7_ILi128EEENS7_ILi96EEENS7_ILi64EEEEEELi256ENS_10bfloat16_tEfNS_4arch4Sm90ELb1ELb0ELb1ELb1ELb1ELb0ELb1ELb1ELb0ELb1ELb0ELb0EEENS1_21CollectiveEpilogueFwdINS6_IJSA_NS7_ILi256EEESB_EEES9_SE_SG_Li256ELb1ELb1ELb0ELb0EEENS1_36VarlenDynamicPersistentTileSchedulerILi128ELi96ELi256ELi128ELb0ELb1ELb1ELb1ELb1ELb1EEEEEEEEEvNT_6ParamsE)
        /*0278*/ 	.word	0x00000000


	//----- nvinfo : EIATTR_MIN_STACK_SIZE
	.align		4
.L_116:
        /*027c*/ 	.byte	0x04, 0x12
        /*027e*/ 	.short	(.L_118 - .L_117)
	.align		4
.L_117:
        /*0280*/ 	.word	index@(_ZN7cutlass13device_kernelIN5flash11enable_sm90INS1_16FlashAttnFwdSm90INS1_25CollectiveMainloopFwdSm90ILi2EN4cute5tupleIJNS5_1CILi1EEES8_S8_EEENS6_IJNS7_ILi128EEENS7_ILi96EEENS7_ILi64EEEEEELi256ENS_10bfloat16_tEfNS_4arch4Sm90ELb1ELb0ELb1ELb1ELb1ELb1ELb1ELb1ELb0ELb1ELb0ELb0EEENS1_21CollectiveEpilogueFwdINS6_IJSA_NS7_ILi256EEESB_EEES9_SE_SG_Li256ELb1ELb1ELb0ELb0EEENS1_36VarlenDynamicPersistentTileSchedulerILi128ELi96ELi256ELi128ELb0ELb1ELb1ELb1ELb1ELb1EEEEEEEEEvNT_6ParamsE)
        /*0284*/ 	.word	0x00000000
.L_118:


//--------------------- .nv.compat                --------------------------
	.section	.nv.compat,"",@"SHT_CUDA_COMPAT_INFO"
	.align	4
        /*0000*/ 	.byte	0x02, 0x09, 0x01, 0x00, 0x02, 0x02, 0x01, 0x00, 0x02, 0x05, 0x05, 0x00, 0x03, 0x07, 0x01, 0x01
        /*0010*/ 	.byte	0x02, 0x03, 0x00, 0x00, 0x02, 0x06, 0x01, 0x00, 0x04, 0x0b, 0x08, 0x00, 0x00, 0x00, 0x00, 0x00
        /*0020*/ 	.byte	0x00, 0x00, 0x00, 0x00


//--------------------- .nv.info._ZN7cutlass13device_kernelIN5flash11enable_sm90INS1_16FlashAttnFwdSm90INS1_25CollectiveMainloopFwdSm90ILi2EN4cute5tupleIJNS5_1CILi1EEES8_S8_EEENS6_IJNS7_ILi128EEENS7_ILi96EEENS7_ILi64EEEEEELi256ENS_10bfloat16_tEfNS_4arch4Sm90ELb0ELb0ELb1ELb0ELb1ELb0ELb0ELb1ELb0ELb1ELb0ELb0EEENS1_21CollectiveEpilogueFwdINS6_IJSA_NS7_ILi256EEESB_EEES9_SE_SG_Li256ELb0ELb1ELb0ELb0EEENS1_29StaticPersistentTileSchedulerILb0EEEEEEEEEvNT_6ParamsE --------------------------
	.section	.nv.info._ZN7cutlass13device_kernelIN5flash11enable_sm90INS1_16FlashAttnFwdSm90INS1_25CollectiveMainloopFwdSm90ILi2EN4cute5tupleIJNS5_1CILi1EEES8_S8_EEENS6_IJNS7_ILi128EEENS7_ILi96EEENS7_ILi64EEEEEELi256ENS_10bfloat16_tEfNS_4arch4Sm90ELb0ELb0ELb1ELb0ELb1ELb0ELb0ELb1ELb0ELb1ELb0ELb0EEENS1_21CollectiveEpilogueFwdINS6_IJSA_NS7_ILi256EEESB_EEES9_SE_SG_Li256ELb0ELb1ELb0ELb0EEENS1_29StaticPersistentTileSchedulerILb0EEEEEEEEEvNT_6ParamsE,"",@"SHT_CUDA_INFO"
	.sectionflags	@""
	.align	4


	//----- nvinfo : EIATTR_CUDA_API_VERSION
	.align		4
        /*0000*/ 	.byte	0x04, 0x37
        /*0002*/ 	.short	(.L_120 - .L_119)
.L_119:
        /*0004*/ 	.word	0x00000082


	//----- nvinfo : EIATTR_KPARAM_INFO
	.align		4
.L_120:
        /*0008*/ 	.byte	0x04, 0x17
        /*000a*/ 	.short	(.L_122 - .L_121)
.L_121:
        /*000c*/ 	.word	0x00000000
        /*0010*/ 	.short	0x0000
        /*0012*/ 	.short	0x0000
        /*0014*/ 	.byte	0x00, 0xf0, 0x01, 0x28


	//----- nvinfo : EIATTR_SPARSE_MMA_MASK
	.align		4
.L_122:
        /*0018*/ 	.byte	0x03, 0x50
        /*001a*/ 	.short	0x0000


	//----- nvinfo : EIATTR_MAXREG_COUNT
	.align		4
        /*001c*/ 	.byte	0x03, 0x1b
        /*001e*/ 	.short	0x00a8


	//----- nvinfo : EIATTR_MERCURY_ISA_VERSION
	.align		4
        /*0020*/ 	.byte	0x03, 0x5f
        /*0022*/ 	.short	0x0101


	//----- nvinfo : EIATTR_VRC_CTA_INIT_COUNT
	.align		4
        /*0024*/ 	.byte	0x02, 0x4a
	.zero		1
	.zero		1


	//----- nvinfo : EIATTR_EXIT_INSTR_OFFSETS
	.align		4
        /*0028*/ 	.byte	0x04, 0x1c
        /*002a*/ 	.short	(.L_124 - .L_123)


	//   ....[0]....
.L_123:
        /*002c*/ 	.word	0x00000010


	//----- nvinfo : EIATTR_MAX_THREADS
	.align		4
.L_124:
        /*0030*/ 	.byte	0x04, 0x05
        /*0032*/ 	.short	(.L_126 - .L_125)
.L_125:
        /*0034*/ 	.word	0x00000180
        /*0038*/ 	.word	0x00000001
        /*003c*/ 	.word	0x00000001


	//----- nvinfo : EIATTR_CBANK_PARAM_SIZE
	.align		4
.L_126:
        /*0040*/ 	.byte	0x03, 0x19
        /*0042*/ 	.short	0x0a00


	//----- nvinfo : EIATTR_PARAM_CBANK
	.align		4
        /*0044*/ 	.byte	0x04, 0x0a
        /*0046*/ 	.short	(.L_128 - .L_127)
	.align		4
.L_127:
        /*0048*/ 	.word	index@(.nv.constant0._ZN7cutlass13device_kernelIN5flash11enable_sm90INS1_16FlashAttnFwdSm90INS1_25CollectiveMainloopFwdSm90ILi2EN4cute5tupleIJNS5_1CILi1EEES8_S8_EEENS6_IJNS7_ILi128EEENS7_ILi96EEENS7_ILi64EEEEEELi256ENS_10bfloat16_tEfNS_4arch4Sm90ELb0ELb0ELb1ELb0ELb1ELb0ELb0ELb1ELb0ELb1ELb0ELb0EEENS1_21CollectiveEpilogueFwdINS6_IJSA_NS7_ILi256EEESB_EEES9_SE_SG_Li256ELb0ELb1ELb0ELb0EEENS1_29StaticPersistentTileSchedulerILb0EEEEEEEEEvNT_6ParamsE)
        /*004c*/ 	.short	0x0380
        /*004e*/ 	.short	0x0a00


	//----- nvinfo : EIATTR_SW_WAR
	.align		4
.L_128:
        /*0050*/ 	.byte	0x04, 0x36
        /*0052*/ 	.short	(.L_130 - .L_129)
.L_129:
        /*0054*/ 	.word	0x00000008
.L_130:


//--------------------- .nv.info._ZN7cutlass13device_kernelIN5flash11enable_sm90INS1_16FlashAttnFwdSm90INS1_25CollectiveMainloopFwdSm90ILi2EN4cute5tupleIJNS5_1CILi1EEES8_S8_EEENS6_IJNS7_ILi128EEENS7_ILi96EEENS7_ILi64EEEEEELi256ENS_10bfloat16_tEfNS_4arch4Sm90ELb0ELb0ELb1ELb0ELb1ELb0ELb1ELb1ELb0ELb1ELb0ELb0EEENS1_21CollectiveEpilogueFwdINS6_IJSA_NS7_ILi256EEESB_EEES9_SE_SG_Li256ELb0ELb1ELb0ELb0EEENS1_29StaticPersistentTileSchedulerILb0EEEEEEEEEvNT_6ParamsE --------------------------
	.section	.nv.info._ZN7cutlass13device_kernelIN5flash11enable_sm90INS1_16FlashAttnFwdSm90INS1_25CollectiveMainloopFwdSm90ILi2EN4cute5tupleIJNS5_1CILi1EEES8_S8_EEENS6_IJNS7_ILi128EEENS7_ILi96EEENS7_ILi64EEEEEELi256ENS_10bfloat16_tEfNS_4arch4Sm90ELb0ELb0ELb1ELb0ELb1ELb0ELb1ELb1ELb0ELb1ELb0ELb0EEENS1_21CollectiveEpilogueFwdINS6_IJSA_NS7_ILi256EEESB_EEES9_SE_SG_Li256ELb0ELb1ELb0ELb0EEENS1_29StaticPersistentTileSchedulerILb0EEEEEEEEEvNT_6ParamsE,"",@"SHT_CUDA_INFO"
	.sectionflags	@""
	.align	4


	//----- nvinfo : EIATTR_CUDA_API_VERSION
	.align		4
        /*0000*/ 	.byte	0x04, 0x37
        /*0002*/ 	.short	(.L_132 - .L_131)
.L_131:
        /*0004*/ 	.word	0x00000082


	//----- nvinfo : EIATTR_KPARAM_INFO
	.align		4
.L_132:
        /*0008*/ 	.byte	0x04, 0x17
        /*000a*/ 	.short	(.L_134 - .L_133)
.L_133:
        /*000c*/ 	.word	0x00000000
        /*0010*/ 	.short	0x0000
        /*0012*/ 	.short	0x0000
        /*0014*/ 	.byte	0x00, 0xf0, 0x01, 0x2c


	//----- nvinfo : EIATTR_SPARSE_MMA_MASK
	.align		4
.L_134:
        /*0018*/ 	.byte	0x03, 0x50
        /*001a*/ 	.short	0x0000


	//----- nvinfo : EIATTR_MAXREG_COUNT
	.align		4
        /*001c*/ 	.byte	0x03, 0x1b
        /*001e*/ 	.short	0x00a8


	//----- nvinfo : EIATTR_MERCURY_ISA_VERSION
	.align		4
        /*0020*/ 	.byte	0x03, 0x5f
        /*0022*/ 	.short	0x0101


	//----- nvinfo : EIATTR_VRC_CTA_INIT_COUNT
	.align		4
        /*0024*/ 	.byte	0x02, 0x4a
	.zero		1
	.zero		1


	//----- nvinfo : EIATTR_EXIT_INSTR_OFFSETS
	.align		4
        /*0028*/ 	.byte	0x04, 0x1c
        /*002a*/ 	.short	(.L_136 - .L_135)


	//   ....[0]....
.L_135:
        /*002c*/ 	.word	0x00000010


	//----- nvinfo : EIATTR_MAX_THREADS
	.align		4
.L_136:
        /*0030*/ 	.byte	0x04, 0x05
        /*0032*/ 	.short	(.L_138 - .L_137)
.L_137:
        /*0034*/ 	.word	0x00000180
        /*0038*/ 	.word	0x00000001
        /*003c*/ 	.word	0x00000001


	//----- nvinfo : EIATTR_CBANK_PARAM_SIZE
	.align		4
.L_138:
        /*0040*/ 	.byte	0x03, 0x19
        /*0042*/ 	.short	0x0b00


	//----- nvinfo : EIATTR_PARAM_CBANK
	.align		4
        /*0044*/ 	.byte	0x04, 0x0a
        /*0046*/ 	.short	(.L_140 - .L_139)
	.align		4
.L_139:
        /*0048*/ 	.word	index@(.nv.constant0._ZN7cutlass13device_kernelIN5flash11enable_sm90INS1_16FlashAttnFwdSm90INS1_25CollectiveMainloopFwdSm90ILi2EN4cute5tupleIJNS5_1CILi1EEES8_S8_EEENS6_IJNS7_ILi128EEENS7_ILi96EEENS7_ILi64EEEEEELi256ENS_10bfloat16_tEfNS_4arch4Sm90ELb0ELb0ELb1ELb0ELb1ELb0ELb1ELb1ELb0ELb1ELb0ELb0EEENS1_21CollectiveEpilogueFwdINS6_IJSA_NS7_ILi256EEESB_EEES9_SE_SG_Li256ELb0ELb1ELb0ELb0EEENS1_29StaticPersistentTileSchedulerILb0EEEEEEEEEvNT_6ParamsE)
        /*004c*/ 	.short	0x0380
        /*004e*/ 	.short	0x0b00


	//----- nvinfo : EIATTR_SW_WAR
	.align		4
.L_140:
        /*0050*/ 	.byte	0x04, 0x36
        /*0052*/ 	.short	(.L_142 - .L_141)
.L_141:
        /*0054*/ 	.word	0x00000008
.L_142:


//--------------------- .nv.info._ZN7cutlass13device_kernelIN5flash11enable_sm90INS1_16FlashAttnFwdSm90INS1_25CollectiveMainloopFwdSm90ILi2EN4cute5tupleIJNS5_1CILi1EEES8_S8_EEENS6_IJNS7_ILi128EEENS7_ILi96EEENS7_ILi64EEEEEELi256ENS_10bfloat16_tEfNS_4arch4Sm90ELb0ELb0ELb1ELb1ELb1ELb0ELb0ELb1ELb0ELb1ELb0ELb0EEENS1_21CollectiveEpilogueFwdINS6_IJSA_NS7_ILi256EEESB_EEES9_SE_SG_Li256ELb1ELb1ELb0ELb0EEENS1_36VarlenDynamicPersistentTileSchedulerILi128ELi96ELi256ELi128ELb0ELb1ELb1ELb0ELb1ELb1EEEEEEEEEvNT_6ParamsE --------------------------
	.section	.nv.info._ZN7cutlass13device_kernelIN5flash11enable_sm90INS1_16FlashAttnFwdSm90INS1_25CollectiveMainloopFwdSm90ILi2EN4cute5tupleIJNS5_1CILi1EEES8_S8_EEENS6_IJNS7_ILi128EEENS7_ILi96EEENS7_ILi64EEEEEELi256ENS_10bfloat16_tEfNS_4arch4Sm90ELb0ELb0ELb1ELb1ELb1ELb0ELb0ELb1ELb0ELb1ELb0ELb0EEENS1_21CollectiveEpilogueFwdINS6_IJSA_NS7_ILi256EEESB_EEES9_SE_SG_Li256ELb1ELb1ELb0ELb0EEENS1_36VarlenDynamicPersistentTileSchedulerILi128ELi96ELi256ELi128ELb0ELb1ELb1ELb0ELb1ELb1EEEEEEEEEvNT_6ParamsE,"",@"SHT_CUDA_INFO"
	.sectionflags	@""
	.align	4


	//----- nvinfo : EIATTR_CUDA_API_VERSION
	.align		4
        /*0000*/ 	.byte	0x04, 0x37
        /*0002*/ 	.short	(.L_144 - .L_143)
.L_143:
        /*0004*/ 	.word	0x00000082


	//----- nvinfo : EIATTR_KPARAM_INFO
	.align		4
.L_144:
        /*0008*/ 	.byte	0x04, 0x17
        /*000a*/ 	.short	(.L_146 - .L_145)
.L_145:
        /*000c*/ 	.word	0x00000000
        /*0010*/ 	.short	0x0000
        /*0012*/ 	.short	0x0000
        /*0014*/ 	.byte	0x00, 0xf0, 0x01, 0x2a


	//----- nvinfo : EIATTR_SPARSE_MMA_MASK
	.align		4
.L_146:
        /*0018*/ 	.byte	0x03, 0x50
        /*001a*/ 	.short	0x0000


	//----- nvinfo : EIATTR_MAXREG_COUNT
	.align		4
        /*001c*/ 	.byte	0x03, 0x1b
        /*001e*/ 	.short	0x00a8


	//----- nvinfo : EIATTR_MERCURY_ISA_VERSION
	.align		4
        /*0020*/ 	.byte	0x03, 0x5f
        /*0022*/ 	.short	0x0101


	//----- nvinfo : EIATTR_VRC_CTA_INIT_COUNT
	.align		4
        /*0024*/ 	.byte	0x02, 0x4a
	.zero		1
	.zero		1


	//----- nvinfo : EIATTR_EXIT_INSTR_OFFSETS
	.align		4
        /*0028*/ 	.byte	0x04, 0x1c
        /*002a*/ 	.short	(.L_148 - .L_147)


	//   ....[0]....
.L_147:
        /*002c*/ 	.word	0x00000010


	//----- nvinfo : EIATTR_MAX_THREADS
	.align		4
.L_148:
        /*0030*/ 	.byte	0x04, 0x05
        /*0032*/ 	.short	(.L_150 - .L_149)
.L_149:
        /*0034*/ 	.word	0x00000180
        /*0038*/ 	.word	0x00000001
        /*003c*/ 	.word	0x00000001


	//----- nvinfo : EIATTR_CBANK_PARAM_SIZE
	.align		4
.L_150:
        /*0040*/ 	.byte	0x03, 0x19
        /*0042*/ 	.short	0x0a80


	//----- nvinfo : EIATTR_PARAM_CBANK
	.align		4
        /*0044*/ 	.byte	0x04, 0x0a
        /*0046*/ 	.short	(.L_152 - .L_151)
	.align		4
.L_151:
        /*0048*/ 	.word	index@(.nv.constant0._ZN7cutlass13device_kernelIN5flash11enable_sm90INS1_16FlashAttnFwdSm90INS1_25CollectiveMainloopFwdSm90ILi2EN4cute5tupleIJNS5_1CILi1EEES8_S8_EEENS6_IJNS7_ILi128EEENS7_ILi96EEENS7_ILi64EEEEEELi256ENS_10bfloat16_tEfNS_4arch4Sm90ELb0ELb0ELb1ELb1ELb1ELb0ELb0ELb1ELb0ELb1ELb0ELb0EEENS1_21CollectiveEpilogueFwdINS6_IJSA_NS7_ILi256EEESB_EEES9_SE_SG_Li256ELb1ELb1ELb0ELb0EEENS1_36VarlenDynamicPersistentTileSchedulerILi128ELi96ELi256ELi128ELb0ELb1ELb1ELb0ELb1ELb1EEEEEEEEEvNT_6ParamsE)
        /*004c*/ 	.short	0x0380
        /*004e*/ 	.short	0x0a80


	//----- nvinfo : EIATTR_SW_WAR
	.align		4
.L_152:
        /*0050*/ 	.byte	0x04, 0x36
        /*0052*/ 	.short	(.L_154 - .L_153)
.L_153:
        /*0054*/ 	.word	0x00000008
.L_154:


//--------------------- .nv.info._ZN7cutlass13device_kernelIN5flash11enable_sm90INS1_16FlashAttnFwdSm90INS1_25CollectiveMainloopFwdSm90ILi2EN4cute5tupleIJNS5_1CILi1EEES8_S8_EEENS6_IJNS7_ILi128EEENS7_ILi96EEENS7_ILi64EEEEEELi256ENS_10bfloat16_tEfNS_4arch4Sm90ELb0ELb0ELb1ELb1ELb1ELb1ELb0ELb1ELb0ELb1ELb0ELb0EEENS1_21CollectiveEpilogueFwdINS6_IJSA_NS7_ILi256EEESB_EEES9_SE_SG_Li256ELb1ELb1ELb0ELb0EEENS1_36VarlenDynamicPersistentTileSchedulerILi128ELi96ELi256ELi128ELb0ELb1ELb1ELb0ELb1ELb1EEEEEEEEEvNT_6ParamsE --------------------------
	.section	.nv.info._ZN7cutlass13device_kernelIN5flash11enable_sm90INS1_16FlashAttnFwdSm90INS1_25CollectiveMainloopFwdSm90ILi2EN4cute5tupleIJNS5_1CILi1EEES8_S8_EEENS6_IJNS7_ILi128EEENS7_ILi96EEENS7_ILi64EEEEEELi256ENS_10bfloat16_tEfNS_4arch4Sm90ELb0ELb0ELb1ELb1ELb1ELb1ELb0ELb1ELb0ELb1ELb0ELb0EEENS1_21CollectiveEpilogueFwdINS6_IJSA_NS7_ILi256EEESB_EEES9_SE_SG_Li256ELb1ELb1ELb0ELb0EEENS1_36VarlenDynamicPersistentTileSchedulerILi128ELi96ELi256ELi128ELb0ELb1ELb1ELb0ELb1ELb1EEEEEEEEEvNT_6ParamsE,"",@"SHT_CUDA_INFO"
	.sectionflags	@""
	.align	4


	//----- nvinfo : EIATTR_CUDA_API_VERSION
	.align		4
        /*0000*/ 	.byte	0x04, 0x37
        /*0002*/ 	.short	(.L_156 - .L_155)
.L_155:
        /*0004*/ 	.word	0x00000082


	//----- nvinfo : EIATTR_KPARAM_INFO
	.align		4
.L_156:
        /*0008*/ 	.byte	0x04, 0x17
        /*000a*/ 	.short	(.L_158 - .L_157)
.L_157:
        /*000c*/ 	.word	0x00000000
        /*0010*/ 	.short	0x0000
        /*0012*/ 	.short	0x0000
        /*0014*/ 	.byte	0x00, 0xf0, 0x01, 0x2a


	//----- nvinfo : EIATTR_SPARSE_MMA_MASK
	.align		4
.L_158:
        /*0018*/ 	.byte	0x03, 0x50
        /*001a*/ 	.short	0x0000


	//----- nvinfo : EIATTR_MAXREG_COUNT
	.align		4
        /*001c*/ 	.byte	0x03, 0x1b
        /*001e*/ 	.short	0x00a8


	//----- nvinfo : EIATTR_MERCURY_ISA_VERSION
	.align		4
        /*0020*/ 	.byte	0x03, 0x5f
        /*0022*/ 	.short	0x0101


	//----- nvinfo : EIATTR_VRC_CTA_INIT_COUNT
	.align		4
        /*0024*/ 	.byte	0x02, 0x4a
	.zero		1
	.zero		1


	//----- nvinfo : EIATTR_EXIT_INSTR_OFFSETS
	.align		4
        /*0028*/ 	.byte	0x04, 0x1c
        /*002a*/ 	.short	(.L_160 - .L_159)


	//   ....[0]....
.L_159:
        /*002c*/ 	.word	0x00000010


	//----- nvinfo : EIATTR_MAX_THREADS
	.align		4
.L_160:
        /*0030*/ 	.byte	0x04, 0x05
        /*0032*/ 	.short	(.L_162 - .L_161)
.L_161:
        /*0034*/ 	.word	0x00000180
        /*0038*/ 	.word	0x00000001
        /*003c*/ 	.word	0x00000001


	//----- nvinfo : EIATTR_CBANK_PARAM_SIZE
	.align		4
.L_162:
        /*0040*/ 	.byte	0x03, 0x19
        /*0042*/ 	.short	0x0a80


	//----- nvinfo : EIATTR_PARAM_CBANK
	.align		4
        /*0044*/ 	.byte	0x04, 0x0a
        /*0046*/ 	.short	(.L_164 - .L_163)
	.align		4
.L_163:
        /*0048*/ 	.word	index@(.nv.constant0._ZN7cutlass13device_kernelIN5flash11enable_sm90INS1_16FlashAttnFwdSm90INS1_25CollectiveMainloopFwdSm90ILi2EN4cute5tupleIJNS5_1CILi1EEES8_S8_EEENS6_IJNS7_ILi128EEENS7_ILi96EEENS7_ILi64EEEEEELi256ENS_10bfloat16_tEfNS_4arch4Sm90ELb0ELb0ELb1ELb1ELb1ELb1ELb0ELb1ELb0ELb1ELb0ELb0EEENS1_21CollectiveEpilogueFwdINS6_IJSA_NS7_ILi256EEESB_EEES9_SE_SG_Li256ELb1ELb1ELb0ELb0EEENS1_36VarlenDynamicPersistentTileSchedulerILi128ELi96ELi256ELi128ELb0ELb1ELb1ELb0ELb1ELb1EEEEEEEEEvNT_6ParamsE)
        /*004c*/ 	.short	0x0380
        /*004e*/ 	.short	0x0a80


	//----- nvinfo : EIATTR_SW_WAR
	.align		4
.L_164:
        /*0050*/ 	.byte	0x04, 0x36
        /*0052*/ 	.short	(.L_166 - .L_165)
.L_165:
        /*0054*/ 	.word	0x00000008
.L_166:


//--------------------- .nv.info._ZN7cutlass13device_kernelIN5flash11enable_sm90INS1_16FlashAttnFwdSm90INS1_25CollectiveMainloopFwdSm90ILi2EN4cute5tupleIJNS5_1CILi1EEES8_S8_EEENS6_IJNS7_ILi128EEENS7_ILi96EEENS7_ILi64EEEEEELi256ENS_10bfloat16_tEfNS_4arch4Sm90ELb0ELb0ELb1ELb1ELb1ELb0ELb1ELb1ELb0ELb1ELb0ELb0EEENS1_21CollectiveEpilogueFwdINS6_IJSA_NS7_ILi256EEESB_EEES9_SE_SG_Li256ELb1ELb1ELb0ELb0EEENS1_36VarlenDynamicPersistentTileSchedulerILi128ELi96ELi256ELi128ELb0ELb1ELb1ELb0ELb1ELb1EEEEEEEEEvNT_6ParamsE --------------------------
	.section	.nv.info._ZN7cutlass13device_kernelIN5flash11enable_sm90INS1_16FlashAttnFwdSm90INS1_25CollectiveMainloopFwdSm90ILi2EN4cute5tupleIJNS5_1CILi1EEES8_S8_EEENS6_IJNS7_ILi128EEENS7_ILi96EEENS7_ILi64EEEEEELi256ENS_10bfloat16_tEfNS_4arch4Sm90ELb0ELb0ELb1ELb1ELb1ELb0ELb1ELb1ELb0ELb1ELb0ELb0EEENS1_21CollectiveEpilogueFwdINS6_IJSA_NS7_ILi256EEESB_EEES9_SE_SG_Li256ELb1ELb1ELb0ELb0EEENS1_36VarlenDynamicPersistentTileSchedulerILi128ELi96ELi256ELi128ELb0ELb1ELb1ELb0ELb1ELb1EEEEEEEEEvNT_6ParamsE,"",@"SHT_CUDA_INFO"
	.sectionflags	@""
	.align	4


	//----- nvinfo : EIATTR_CUDA_API_VERSION
	.align		4
        /*0000*/ 	.byte	0x04, 0x37
        /*0002*/ 	.short	(.L_168 - .L_167)
.L_167:
        /*0004*/ 	.word	0x00000082


	//----- nvinfo : EIATTR_KPARAM_INFO
	.align		4
.L_168:
        /*0008*/ 	.byte	0x04, 0x17
        /*000a*/ 	.short	(.L_170 - .L_169)
.L_169:
        /*000c*/ 	.word	0x00000000
        /*0010*/ 	.short	0x0000
        /*0012*/ 	.short	0x0000
        /*0014*/ 	.byte	0x00, 0xf0, 0x01, 0x2e


	//----- nvinfo : EIATTR_SPARSE_MMA_MASK
	.align		4
.L_170:
        /*0018*/ 	.byte	0x03, 0x50
        /*001a*/ 	.short	0x0000


	//----- nvinfo : EIATTR_MAXREG_COUNT
	.align		4
        /*001c*/ 	.byte	0x03, 0x1b
        /*001e*/ 	.short	0x00a8


	//----- nvinfo : EIATTR_MERCURY_ISA_VERSION
	.align		4
        /*0020*/ 	.byte	0x03, 0x5f
        /*0022*/ 	.short	0x0101


	//----- nvinfo : EIATTR_VRC_CTA_INIT_COUNT
	.align		4
        /*0024*/ 	.byte	0x02, 0x4a
	.zero		1
	.zero		1


	//----- nvinfo : EIATTR_EXIT_INSTR_OFFSETS
	.align		4
        /*0028*/ 	.byte	0x04, 0x1c
        /*002a*/ 	.short	(.L_172 - .L_171)


	//   ....[0]....
.L_171:
        /*002c*/ 	.word	0x00000010


	//----- nvinfo : EIATTR_MAX_THREADS
	.align		4
.L_172:
        /*0030*/ 	.byte	0x04, 0x05
        /*0032*/ 	.short	(.L_174 - .L_173)
.L_173:
        /*0034*/ 	.word	0x00000180
        /*0038*/ 	.word	0x00000001
        /*003c*/ 	.word	0x00000001


	//----- nvinfo : EIATTR_CBANK_PARAM_SIZE
	.align		4
.L_174:
        /*0040*/ 	.byte	0x03, 0x19
        /*0042*/ 	.short	0x0b80


	//----- nvinfo : EIATTR_PARAM_CBANK
	.align		4
        /*0044*/ 	.byte	0x04, 0x0a
        /*0046*/ 	.short	(.L_176 - .L_175)
	.align		4
.L_175:
        /*0048*/ 	.word	index@(.nv.constant0._ZN7cutlass13device_kernelIN5flash11enable_sm90INS1_16FlashAttnFwdSm90INS1_25CollectiveMainloopFwdSm90ILi2EN4cute5tupleIJNS5_1CILi1EEES8_S8_EEENS6_IJNS7_ILi128EEENS7_ILi96EEENS7_ILi64EEEEEELi256ENS_10bfloat16_tEfNS_4arch4Sm90ELb0ELb0ELb1ELb1ELb1ELb0ELb1ELb1ELb0ELb1ELb0ELb0EEENS1_21CollectiveEpilogueFwdINS6_IJSA_NS7_ILi256EEESB_EEES9_SE_SG_Li256ELb1ELb1ELb0ELb0EEENS1_36VarlenDynamicPersistentTileSchedulerILi128ELi96ELi256ELi128ELb0ELb1ELb1ELb0ELb1ELb1EEEEEEEEEvNT_6ParamsE)
        /*004c*/ 	.short	0x0380
        /*004e*/ 	.short	0x0b80


	//----- nvinfo : EIATTR_SW_WAR
	.align		4
.L_176:
        /*0050*/ 	.byte	0x04, 0x36
        /*0052*/ 	.short	(.L_178 - .L_177)
.L_177:
        /*0054*/ 	.word	0x00000008
.L_178:


//--------------------- .nv.info._ZN7cutlass13device_kernelIN5flash11enable_sm90INS1_16FlashAttnFwdSm90INS1_25CollectiveMainloopFwdSm90ILi2EN4cute5tupleIJNS5_1CILi1EEES8_S8_EEENS6_IJNS7_ILi128EEENS7_ILi96EEENS7_ILi64EEEEEELi256ENS_10bfloat16_tEfNS_4arch4Sm90ELb0ELb0ELb1ELb1ELb1ELb1ELb1ELb1ELb0ELb1ELb0ELb0EEENS1_21CollectiveEpilogueFwdINS6_IJSA_NS7_ILi256EEESB_EEES9_SE_SG_Li256ELb1ELb1ELb0ELb0EEENS1_36VarlenDynamicPersistentTileSchedulerILi128ELi96ELi256ELi128ELb0ELb1ELb1ELb0ELb1ELb1EEEEEEEEEvNT_6ParamsE --------------------------
	.section	.nv.info._ZN7cutlass13device_kernelIN5flash11enable_sm90INS1_16FlashAttnFwdSm90INS1_25CollectiveMainloopFwdSm90ILi2EN4cute5tupleIJNS5_1CILi1EEES8_S8_EEENS6_IJNS7_ILi128EEENS7_ILi96EEENS7_ILi64EEEEEELi256ENS_10bfloat16_tEfNS_4arch4Sm90ELb0ELb0ELb1ELb1ELb1ELb1ELb1ELb1ELb0ELb1ELb0ELb0EEENS1_21CollectiveEpilogueFwdINS6_IJSA_NS7_ILi256EEESB_EEES9_SE_SG_Li256ELb1ELb1ELb0ELb0EEENS1_36VarlenDynamicPersistentTileSchedulerILi128ELi96ELi256ELi128ELb0ELb1ELb1ELb0ELb1ELb1EEEEEEEEEvNT_6ParamsE,"",@"SHT_CUDA_INFO"
	.sectionflags	@""
	.align	4


	//----- nvinfo : EIATTR_CUDA_API_VERSION
	.align		4
        /*0000*/ 	.byte	0x04, 0x37
        /*0002*/ 	.short	(.L_180 - .L_179)
.L_179:
        /*0004*/ 	.word	0x00000082


	//----- nvinfo : EIATTR_KPARAM_INFO
	.align		4
.L_180:
        /*0008*/ 	.byte	0x04, 0x17
        /*000a*/ 	.short	(.L_182 - .L_181)
.L_181:
        /*000c*/ 	.word	0x00000000
        /*0010*/ 	.short	0x0000
        /*0012*/ 	.short	0x0000
        /*0014*/ 	.byte	0x00, 0xf0, 0x01, 0x2e


	//----- nvinfo : EIATTR_SPARSE_MMA_MASK
	.align		4
.L_182:
        /*0018*/ 	.byte	0x03, 0x50
        /*001a*/ 	.short	0x0000


	//----- nvinfo : EIATTR_MAXREG_COUNT
	.align		4
        /*001c*/ 	.byte	0x03, 0x1b
        /*001e*/ 	.short	0x00a8


	//----- nvinfo : EIATTR_MERCURY_ISA_VERSION
	.align		4
        /*0020*/ 	.byte	0x03, 0x5f
        /*0022*/ 	.short	0x0101


	//----- nvinfo : EIATTR_VRC_CTA_INIT_COUNT
	.align		4
        /*0024*/ 	.byte	0x02, 0x4a
	.zero		1
	.zero		1


	//----- nvinfo : EIATTR_EXIT_INSTR_OFFSETS
	.align		4
        /*0028*/ 	.byte	0x04, 0x1c
        /*002a*/ 	.short	(.L_184 - .L_183)


	//   ....[0]....
.L_183:
        /*002c*/ 	.word	0x00000010


	//----- nvinfo : EIATTR_MAX_THREADS
	.align		4
.L_184:
        /*0030*/ 	.byte	0x04, 0x05
        /*0032*/ 	.short	(.L_186 - .L_185)
.L_185:
        /*0034*/ 	.word	0x00000180
        /*0038*/ 	.word	0x00000001
        /*003c*/ 	.word	0x00000001


	//----- nvinfo : EIATTR_CBANK_PARAM_SIZE
	.align		4
.L_186:
        /*0040*/ 	.byte	0x03, 0x19
        /*0042*/ 	.short	0x0b80


	//----- nvinfo : EIATTR_PARAM_CBANK
	.align		4
        /*0044*/ 	.byte	0x04, 0x0a
        /*0046*/ 	.short	(.L_188 - .L_187)
	.align		4
.L_187:
        /*0048*/ 	.word	index@(.nv.constant0._ZN7cutlass13device_kernelIN5flash11enable_sm90INS1_16FlashAttnFwdSm90INS1_25CollectiveMainloopFwdSm90ILi2EN4cute5tupleIJNS5_1CILi1EEES8_S8_EEENS6_IJNS7_ILi128EEENS7_ILi96EEENS7_ILi64EEEEEELi256ENS_10bfloat16_tEfNS_4arch4Sm90ELb0ELb0ELb1ELb1ELb1ELb1ELb1ELb1ELb0ELb1ELb0ELb0EEENS1_21CollectiveEpilogueFwdINS6_IJSA_NS7_ILi256EEESB_EEES9_SE_SG_Li256ELb1ELb1ELb0ELb0EEENS1_36VarlenDynamicPersistentTileSchedulerILi128ELi96ELi256ELi128ELb0ELb1ELb1ELb0ELb1ELb1EEEEEEEEEvNT_6ParamsE)
        /*004c*/ 	.short	0x0380
        /*004e*/ 	.short	0x0b80


	//----- nvinfo : EIATTR_SW_WAR
	.align		4
.L_188:
        /*0050*/ 	.byte	0x04, 0x36
        /*0052*/ 	.short	(.L_190 - .L_189)
.L_189:
        /*0054*/ 	.word	0x00000008
.L_190:


//--------------------- .nv.info._ZN7cutlass13device_kernelIN5flash11enable_sm90INS1_16FlashAttnFwdSm90INS1_25CollectiveMainloopFwdSm90ILi2EN4cute5tupleIJNS5_1CILi1EEES8_S8_EEENS6_IJNS7_ILi128EEENS7_ILi96EEENS7_ILi64EEEEEELi256ENS_10bfloat16_tEfNS_4arch4Sm90ELb0ELb1ELb1ELb0ELb1ELb0ELb0ELb1ELb0ELb1ELb0ELb0EEENS1_21CollectiveEpilogueFwdINS6_IJSA_NS7_ILi256EEESB_EEES9_SE_SG_Li256ELb0ELb1ELb0ELb0EEENS1_30DynamicPersistentTileSchedulerILi256ELi128ELb0ELb1ELb1EEEEEEEEEvNT_6ParamsE --------------------------
	.section	.nv.info._ZN7cutlass13device_kernelIN5flash11enable_sm90INS1_16FlashAttnFwdSm90INS1_25CollectiveMainloopFwdSm90ILi2EN4cute5tupleIJNS5_1CILi1EEES8_S8_EEENS6_IJNS7_ILi128EEENS7_ILi96EEENS7_ILi64EEEEEELi256ENS_10bfloat16_tEfNS_4arch4Sm90ELb0ELb1ELb1ELb0ELb1ELb0ELb0ELb1ELb0ELb1ELb0ELb0EEENS1_21CollectiveEpilogueFwdINS6_IJSA_NS7_ILi256EEESB_EEES9_SE_SG_Li256ELb0ELb1ELb0ELb0EEENS1_30DynamicPersistentTileSchedulerILi256ELi128ELb0ELb1ELb1EEEEEEEEEvNT_6ParamsE,"",@"SHT_CUDA_INFO"
	.sectionflags	@""
	.align	4


	//----- nvinfo : EIATTR_CUDA_API_VERSION
	.align		4
        /*0000*/ 	.byte	0x04, 0x37
        /*0002*/ 	.short	(.L_192 - .L_191)
.L_191:
        /*0004*/ 	.word	0x00000082


	//----- nvinfo : EIATTR_KPARAM_INFO
	.align		4
.L_192:
        /*0008*/ 	.byte	0x04, 0x17
        /*000a*/ 	.short	(.L_194 - .L_193)
.L_193:
        /*000c*/ 	.word	0x00000000
        /*0010*/ 	.short	0x0000
        /*0012*/ 	.short	0x0000
        /*0014*/ 	.byte	0x00, 0xf0, 0x01, 0x2a


	//----- nvinfo : EIATTR_SPARSE_MMA_MASK
	.align		4
.L_194:
        /*0018*/ 	.byte	0x03, 0x50
        /*001a*/ 	.short	0x0000


	//----- nvinfo : EIATTR_MAXREG_COUNT
	.align		4
        /*001c*/ 	.byte	0x03, 0x1b
        /*001e*/ 	.short	0x00a8


	//----- nvinfo : EIATTR_MERCURY_ISA_VERSION
	.align		4
        /*0020*/ 	.byte	0x03, 0x5f
        /*0022*/ 	.short	0x0101


	//----- nvinfo : EIATTR_VRC_CTA_INIT_COUNT
	.align		4
        /*0024*/ 	.byte	0x02, 0x4a
	.zero		1
	.zero		1


	//----- nvinfo : EIATTR_EXIT_INSTR_OFFSETS
	.align		4
        /*0028*/ 	.byte	0x04, 0x1c
        /*002a*/ 	.short	(.L_196 - .L_195)


	//   ....[0]....
.L_195:
        /*002c*/ 	.word	0x00000010


	//----- nvinfo : EIATTR_MAX_THREADS
	.align		4
.L_196:
        /*0030*/ 	.byte	0x04, 0x05
        /*0032*/ 	.short	(.L_198 - .L_197)
.L_197:
        /*0034*/ 	.word	0x00000180
        /*0038*/ 	.word	0x00000001
        /*003c*/ 	.word	0x00000001


	//----- nvinfo : EIATTR_CBANK_PARAM_SIZE
	.align		4
.L_198:
        /*0040*/ 	.byte	0x03, 0x19
        /*0042*/ 	.short	0x0a80


	//----- nvinfo : EIATTR_PARAM_CBANK
	.align		4
        /*0044*/ 	.byte	0x04, 0x0a
        /*0046*/ 	.short	(.L_200 - .L_199)
	.align		4
.L_199:
        /*0048*/ 	.word	index@(.nv.constant0._ZN7cutlass13device_kernelIN5flash11enable_sm90INS1_16FlashAttnFwdSm90INS1_25CollectiveMainloopFwdSm90ILi2EN4cute5tupleIJNS5_1CILi1EEES8_S8_EEENS6_IJNS7_ILi128EEENS7_ILi96EEENS7_ILi64EEEEEELi256ENS_10bfloat16_tEfNS_4arch4Sm90ELb0ELb1ELb1ELb0ELb1ELb0ELb0ELb1ELb0ELb1ELb0ELb0EEENS1_21CollectiveEpilogueFwdINS6_IJSA_NS7_ILi256EEESB_EEES9_SE_SG_Li256ELb0ELb1ELb0ELb0EEENS1_30DynamicPersistentTileSchedulerILi256ELi128ELb0ELb1ELb1EEEEEEEEEvNT_6ParamsE)
        /*004c*/ 	.short	0x0380
        /*004e*/ 	.short	0x0a80


	//----- nvinfo : EIATTR_SW_WAR
	.align		4
.L_200:
        /*0050*/ 	.byte	0x04, 0x36
        /*0052*/ 	.short	(.L_202 - .L_201)
.L_201:
        /*0054*/ 	.word	0x00000008
.L_202:


//--------------------- .nv.info._ZN7cutlass13device_kernelIN5flash11enable_sm90INS1_16FlashAttnFwdSm90INS1_25CollectiveMainloopFwdSm90ILi2EN4cute5tupleIJNS5_1CILi1EEES8_S8_EEENS6_IJNS7_ILi128EEENS7_ILi96EEENS7_ILi64EEEEEELi256ENS_10bfloat16_tEfNS_4arch4Sm90ELb0ELb1ELb1ELb0ELb1ELb0ELb1ELb1ELb0ELb1ELb0ELb0EEENS1_21CollectiveEpilogueFwdINS6_IJSA_NS7_ILi256EEESB_EEES9_SE_SG_Li256ELb0ELb1ELb0ELb0EEENS1_30DynamicPersistentTileSchedulerILi256ELi128ELb0ELb1ELb1EEEEEEEEEvNT_6ParamsE --------------------------
	.section	.nv.info._ZN7cutlass13device_kernelIN5flash11enable_sm90INS1_16FlashAttnFwdSm90INS1_25CollectiveMainloopFwdSm90ILi2EN4cute5tupleIJNS5_1CILi1EEES8_S8_EEENS6_IJNS7_ILi128EEENS7_ILi96EEENS7_ILi64EEEEEELi256ENS_10bfloat16_tEfNS_4arch4Sm90ELb0ELb1ELb1ELb0ELb1ELb0ELb1ELb1ELb0ELb1ELb0ELb0EEENS1_21CollectiveEpilogueFwdINS6_IJSA_NS7_ILi256EEESB_EEES9_SE_SG_Li256ELb0ELb1ELb0ELb0EEENS1_30DynamicPersistentTileSchedulerILi256ELi128ELb0ELb1ELb1EEEEEEEEEvNT_6ParamsE,"",@"SHT_CUDA_INFO"
	.sectionflags	@""
	.align	4


	//----- nvinfo : EIATTR_CUDA_API_VERSION
	.align		4
        /*0000*/ 	.byte	0x04, 0x37
        /*0002*/ 	.short	(.L_204 - .L_203)
.L_203:
        /*0004*/ 	.word	0x00000082


	//----- nvinfo : EIATTR_KPARAM_INFO
	.align		4
.L_204:
        /*0008*/ 	.byte	0x04, 0x17
        /*000a*/ 	.short	(.L_206 - .L_205)
.L_205:
        /*000c*/ 	.word	0x00000000
        /*0010*/ 	.short	0x0000
        /*0012*/ 	.short	0x0000
        /*0014*/ 	.byte	0x00, 0xf0, 0x01, 0x2e


	//----- nvinfo : EIATTR_SPARSE_MMA_MASK
	.align		4
.L_206:
        /*0018*/ 	.byte	0x03, 0x50
        /*001a*/ 	.short	0x0000


	//----- nvinfo : EIATTR_MAXREG_COUNT
	.align		4
        /*001c*/ 	.byte	0x03, 0x1b
        /*001e*/ 	.short	0x00a8


	//----- nvinfo : EIATTR_MERCURY_ISA_VERSION
	.align		4
        /*0020*/ 	.byte	0x03, 0x5f
        /*0022*/ 	.short	0x0101


	//----- nvinfo : EIATTR_VRC_CTA_INIT_COUNT
	.align		4
        /*0024*/ 	.byte	0x02, 0x4a
	.zero		1
	.zero		1


	//----- nvinfo : EIATTR_EXIT_INSTR_OFFSETS
	.align		4
        /*0028*/ 	.byte	0x04, 0x1c
        /*002a*/ 	.short	(.L_208 - .L_207)


	//   ....[0]....
.L_207:
        /*002c*/ 	.word	0x00000010


	//----- nvinfo : EIATTR_MAX_THREADS
	.align		4
.L_208:
        /*0030*/ 	.byte	0x04, 0x05
        /*0032*/ 	.short	(.L_210 - .L_209)
.L_209:
        /*0034*/ 	.word	0x00000180
        /*0038*/ 	.word	0x00000001
        /*003c*/ 	.word	0x00000001


	//----- nvinfo : EIATTR_CBANK_PARAM_SIZE
	.align		4
.L_210:
        /*0040*/ 	.byte	0x03, 0x19
        /*0042*/ 	.short	0x0b80


	//----- nvinfo : EIATTR_PARAM_CBANK
	.align		4
        /*0044*/ 	.byte	0x04, 0x0a
        /*0046*/ 	.short	(.L_212 - .L_211)
	.align		4
.L_211:
        /*0048*/ 	.word	index@(.nv.constant0._ZN7cutlass13device_kernelIN5flash11enable_sm90INS1_16FlashAttnFwdSm90INS1_25CollectiveMainloopFwdSm90ILi2EN4cute5tupleIJNS5_1CILi1EEES8_S8_EEENS6_IJNS7_ILi128EEENS7_ILi96EEENS7_ILi64EEEEEELi256ENS_10bfloat16_tEfNS_4arch4Sm90ELb0ELb1ELb1ELb0ELb1ELb0ELb1ELb1ELb0ELb1ELb0ELb0EEENS1_21CollectiveEpilogueFwdINS6_IJSA_NS7_ILi256EEESB_EEES9_SE_SG_Li256ELb0ELb1ELb0ELb0EEENS1_30DynamicPersistentTileSchedulerILi256ELi128ELb0ELb1ELb1EEEEEEEEEvNT_6ParamsE)
        /*004c*/ 	.short	0x0380
        /*004e*/ 	.short	0x0b80


	//----- nvinfo : EIATTR_SW_WAR
	.align		4
.L_212:
        /*0050*/ 	.byte	0x04, 0x36
        /*0052*/ 	.short	(.L_214 - .L_213)
.L_213:
        /*0054*/ 	.word	0x00000008
.L_214:


//--------------------- .nv.info._ZN7cutlass13device_kernelIN5flash11enable_sm90INS1_16FlashAttnFwdSm90INS1_25CollectiveMainloopFwdSm90ILi2EN4cute5tupleIJNS5_1CILi1EEES8_S8_EEENS6_IJNS7_ILi128EEENS7_ILi96EEENS7_ILi64EEEEEELi256ENS_10bfloat16_tEfNS_4arch4Sm90ELb0ELb1ELb1ELb1ELb1ELb0ELb0ELb1ELb0ELb1ELb0ELb0EEENS1_21CollectiveEpilogueFwdINS6_IJSA_NS7_ILi256EEESB_EEES9_SE_SG_Li256ELb1ELb1ELb0ELb0EEENS1_36VarlenDynamicPersistentTileSchedulerILi128ELi96ELi256ELi128ELb0ELb1ELb1ELb1ELb0ELb1EEEEEEEEEvNT_6ParamsE --------------------------
	.section	.nv.info._ZN7cutlass13device_kernelIN5flash11enable_sm90INS1_16FlashAttnFwdSm90INS1_25CollectiveMainloopFwdSm90ILi2EN4cute5tupleIJNS5_1CILi1EEES8_S8_EEENS6_IJNS7_ILi128EEENS7_ILi96EEENS7_ILi64EEEEEELi256ENS_10bfloat16_tEfNS_4arch4Sm90ELb0ELb1ELb1ELb1ELb1ELb0ELb0ELb1ELb0ELb1ELb0ELb0EEENS1_21CollectiveEpilogueFwdINS6_IJSA_NS7_ILi256EEESB_EEES9_SE_SG_Li256ELb1ELb1ELb0ELb0EEENS1_36VarlenDynamicPersistentTileSchedulerILi128ELi96ELi256ELi128ELb0ELb1ELb1ELb1ELb0ELb1EEEEEEEEEvNT_6ParamsE,"",@"SHT_CUDA_INFO"
	.sectionflags	@""
	.align	4


	//----- nvinfo : EIATTR_CUDA_API_VERSION
	.align		4
        /*0000*/ 	.byte	0x04, 0x37
        /*0002*/ 	.short	(.L_216 - .L_215)
.L_215:
        /*0004*/ 	.word	0x00000082


	//----- nvinfo : EIATTR_KPARAM_INFO
	.align		4
.L_216:
        /*0008*/ 	.byte	0x04, 0x17
        /*000a*/ 	.short	(.L_218 - .L_217)
.L_217:
        /*000c*/ 	.word	0x00000000
        /*0010*/ 	.short	0x0000
        /*0012*/ 	.short	0x0000
        /*0014*/ 	.byte	0x00, 0xf0, 0x01, 0x2a


	//----- nvinfo : EIATTR_SPARSE_MMA_MASK
	.align		4
.L_218:
        /*0018*/ 	.byte	0x03, 0x50
        /*001a*/ 	.short	0x0000


	//----- nvinfo : EIATTR_MAXREG_COUNT
	.align		4
        /*001c*/ 	.byte	0x03, 0x1b
        /*001e*/ 	.short	0x00a8


	//----- nvinfo : EIATTR_MERCURY_ISA_VERSION
	.align		4
        /*0020*/ 	.byte	0x03, 0x5f
        /*0022*/ 	.short	0x0101


	//----- nvinfo : EIATTR_VRC_CTA_INIT_COUNT
	.align		4
        /*0024*/ 	.byte	0x02, 0x4a
	.zero		1
	.zero		1


	//----- nvinfo : EIATTR_EXIT_INSTR_OFFSETS
	.align		4
        /*0028*/ 	.byte	0x04, 0x1c
        /*002a*/ 	.short	(.L_220 - .L_219)


	//   ....[0]....
.L_219:
        /*002c*/ 	.word	0x00000010


	//----- nvinfo : EIATTR_MAX_THREADS
	.align		4
.L_220:
        /*0030*/ 	.byte	0x04, 0x05
        /*0032*/ 	.short	(.L_222 - .L_221)
.L_221:
        /*0034*/ 	.word	0x00000180
        /*0038*/ 	.word	0x00000001
        /*003c*/ 	.word	0x00000001


	//----- nvinfo : EIATTR_CBANK_PARAM_SIZE
	.align		4
.L_222:
        /*0040*/ 	.byte	0x03, 0x19
        /*0042*/ 	.short	0x0a80


	//----- nvinfo : EIATTR_PARAM_CBANK
	.align		4
        /*0044*/ 	.byte	0x04, 0x0a
        /*0046*/ 	.short	(.L_224 - .L_223)
	.align		4
.L_223:
        /*0048*/ 	.word	index@(.nv.constant0._ZN7cutlass13device_kernelIN5flash11enable_sm90INS1_16FlashAttnFwdSm90INS1_25CollectiveMainloopFwdSm90ILi2EN4cute5tupleIJNS5_1CILi1EEES8_S8_EEENS6_IJNS7_ILi128EEENS7_ILi96EEENS7_ILi64EEEEEELi256ENS_10bfloat16_tEfNS_4arch4Sm90ELb0ELb1ELb1ELb1ELb1ELb0ELb0ELb1ELb0ELb1ELb0ELb0EEENS1_21CollectiveEpilogueFwdINS6_IJSA_NS7_ILi256EEESB_EEES9_SE_SG_Li256ELb1ELb1ELb0ELb0EEENS1_36VarlenDynamicPersistentTileSchedulerILi128ELi96ELi256ELi128ELb0ELb1ELb1ELb1ELb0ELb1EEEEEEEEEvNT_6ParamsE)
        /*004c*/ 	.short	0x0380
        /*004e*/ 	.short	0x0a80


	//----- nvinfo : EIATTR_SW_WAR
	.align		4
.L_224:
        /*0050*/ 	.byte	0x04, 0x36
        /*0052*/ 	.short	(.L_226 - .L_225)
.L_225:
        /*0054*/ 	.word	0x00000008
.L_226:


//--------------------- .nv.info._ZN7cutlass13device_kernelIN5flash11enable_sm90INS1_16FlashAttnFwdSm90INS1_25CollectiveMainloopFwdSm90ILi2EN4cute5tupleIJNS5_1CILi1EEES8_S8_EEENS6_IJNS7_ILi128EEENS7_ILi96EEENS7_ILi64EEEEEELi256ENS_10bfloat16_tEfNS_4arch4Sm90ELb0ELb1ELb1ELb1ELb1ELb1ELb0ELb1ELb0ELb1ELb0ELb0EEENS1_21CollectiveEpilogueFwdINS6_IJSA_NS7_ILi256EEESB_EEES9_SE_SG_Li256ELb1ELb1ELb0ELb0EEENS1_36VarlenDynamicPersistentTileSchedulerILi128ELi96ELi256ELi128ELb0ELb1ELb1ELb1ELb0ELb1EEEEEEEEEvNT_6ParamsE --------------------------
	.section	.nv.info._ZN7cutlass13device_kernelIN5flash11enable_sm90INS1_16FlashAttnFwdSm90INS1_25CollectiveMainloopFwdSm90ILi2EN4cute5tupleIJNS5_1CILi1EEES8_S8_EEENS6_IJNS7_ILi128EEENS7_ILi96EEENS7_ILi64EEEEEELi256ENS_10bfloat16_tEfNS_4arch4Sm90ELb0ELb1ELb1ELb1ELb1ELb1ELb0ELb1ELb0ELb1ELb0ELb0EEENS1_21CollectiveEpilogueFwdINS6_IJSA_NS7_ILi256EEESB_EEES9_SE_SG_Li256ELb1ELb1ELb0ELb0EEENS1_36VarlenDynamicPersistentTileSchedulerILi128ELi96ELi256ELi128ELb0ELb1ELb1ELb1ELb0ELb1EEEEEEEEEvNT_6ParamsE,"",@"SHT_CUDA_INFO"
	.sectionflags	@""
	.align	4


	//----- nvinfo : EIATTR_CUDA_API_VERSION
	.align		4
        /*0000*/ 	.byte	0x04, 0x37
        /*0002*/ 	.short	(.L_228 - .L_227)
.L_227:
        /*0004*/ 	.word	0x00000082


	//----- nvinfo : EIATTR_KPARAM_INFO
	.align		4
.L_228:
        /*0008*/ 	.byte	0x04, 0x17
        /*000a*/ 	.short	(.L_230 - .L_229)
.L_229:
        /*000c*/ 	.word	0x00000000
        /*0010*/ 	.short	0x0000
        /*0012*/ 	.short	0x0000
        /*0014*/ 	.byte	0x00, 0xf0, 0x01, 0x2a


	//----- nvinfo : EIATTR_SPARSE_MMA_MASK
	.align		4
.L_230:
        /*0018*/ 	.byte	0x03, 0x50
        /*001a*/ 	.short	0x0000


	//----- nvinfo : EIATTR_MAXREG_COUNT
	.align		4
        /*001c*/ 	.byte	0x03, 0x1b
        /*001e*/ 	.short	0x00a8


	//----- nvinfo : EIATTR_MERCURY_ISA_VERSION
	.align		4
        /*0020*/ 	.byte	0x03, 0x5f
        /*0022*/ 	.short	0x0101


	//----- nvinfo : EIATTR_VRC_CTA_INIT_COUNT
	.align		4
        /*0024*/ 	.byte	0x02, 0x4a
	.zero		1
	.zero		1


	//----- nvinfo : EIATTR_EXIT_INSTR_OFFSETS
	.align		4
        /*0028*/ 	.byte	0x04, 0x1c
        /*002a*/ 	.short	(.L_232 - .L_231)


	//   ....[0]....
.L_231:
        /*002c*/ 	.word	0x00000010


	//----- nvinfo : EIATTR_MAX_THREADS
	.align		4
.L_232:
        /*0030*/ 	.byte	0x04, 0x05
        /*0032*/ 	.short	(.L_234 - .L_233)
.L_233:
        /*0034*/ 	.word	0x00000180
        /*0038*/ 	.word	0x00000001
        /*003c*/ 	.word	0x00000001


	//----- nvinfo : EIATTR_CBANK_PARAM_SIZE
	.align		4
.L_234:
        /*0040*/ 	.byte	0x03, 0x19
        /*0042*/ 	.short	0x0a80


	//----- nvinfo : EIATTR_PARAM_CBANK
	.align		4
        /*0044*/ 	.byte	0x04, 0x0a
        /*0046*/ 	.short	(.L_236 - .L_235)
	.align		4
.L_235:
        /*0048*/ 	.word	index@(.nv.constant0._ZN7cutlass13device_kernelIN5flash11enable_sm90INS1_16FlashAttnFwdSm90INS1_25CollectiveMainloopFwdSm90ILi2EN4cute5tupleIJNS5_1CILi1EEES8_S8_EEENS6_IJNS7_ILi128EEENS7_ILi96EEENS7_ILi64EEEEEELi256ENS_10bfloat16_tEfNS_4arch4Sm90ELb0ELb1ELb1ELb1ELb1ELb1ELb0ELb1ELb0ELb1ELb0ELb0EEENS1_21CollectiveEpilogueFwdINS6_IJSA_NS7_ILi256EEESB_EEES9_SE_SG_Li256ELb1ELb1ELb0ELb0EEENS1_36VarlenDynamicPersistentTileSchedulerILi128ELi96ELi256ELi128ELb0ELb1ELb1ELb1ELb0ELb1EEEEEEEEEvNT_6ParamsE)
        /*004c*/ 	.short	0x0380
        /*004e*/ 	.short	0x0a80


	//----- nvinfo : EIATTR_SW_WAR
	.align		4
.L_236:
        /*0050*/ 	.byte	0x04, 0x36
        /*0052*/ 	.short	(.L_238 - .L_237)
.L_237:
        /*0054*/ 	.word	0x00000008
.L_238:


//--------------------- .nv.info._ZN7cutlass13device_kernelIN5flash11enable_sm90INS1_16FlashAttnFwdSm90INS1_25CollectiveMainloopFwdSm90ILi2EN4cute5tupleIJNS5_1CILi1EEES8_S8_EEENS6_IJNS7_ILi128EEENS7_ILi96EEENS7_ILi64EEEEEELi256ENS_10bfloat16_tEfNS_4arch4Sm90ELb0ELb1ELb1ELb1ELb1ELb0ELb1ELb1ELb0ELb1ELb0ELb0EEENS1_21CollectiveEpilogueFwdINS6_IJSA_NS7_ILi256EEESB_EEES9_SE_SG_Li256ELb1ELb1ELb0ELb0EEENS1_36VarlenDynamicPersistentTileSchedulerILi128ELi96ELi256ELi128ELb0ELb1ELb1ELb1ELb0ELb1EEEEEEEEEvNT_6ParamsE --------------------------
	.section	.nv.info._ZN7cutlass13device_kernelIN5flash11enable_sm90INS1_16FlashAttnFwdSm90INS1_25CollectiveMainloopFwdSm90ILi2EN4cute5tupleIJNS5_1CILi1EEES8_S8_EEENS6_IJNS7_ILi128EEENS7_ILi96EEENS7_ILi64EEEEEELi256ENS_10bfloat16_tEfNS_4arch4Sm90ELb0ELb1ELb1ELb1ELb1ELb0ELb1ELb1ELb0ELb1ELb0ELb0EEENS1_21CollectiveEpilogueFwdINS6_IJSA_NS7_ILi256EEESB_EEES9_SE_SG_Li256ELb1ELb1ELb0ELb0EEENS1_36VarlenDynamicPersistentTileSchedulerILi128ELi96ELi256ELi128ELb0ELb1ELb1ELb1ELb0ELb1EEEEEEEEEvNT_6ParamsE,"",@"SHT_CUDA_INFO"
	.sectionflags	@""
	.align	4


	//----- nvinfo : EIATTR_CUDA_API_VERSION
	.align		4
        /*0000*/ 	.byte	0x04, 0x37
        /*0002*/ 	.short	(.L_240 - .L_239)
.L_239:
        /*0004*/ 	.word	0x00000082


	//----- nvinfo : EIATTR_KPARAM_INFO
	.align		4
.L_240:
        /*0008*/ 	.byte	0x04, 0x17
        /*000a*/ 	.short	(.L_242 - .L_241)
.L_241:
        /*000c*/ 	.word	0x00000000
        /*0010*/ 	.short	0x0000
        /*0012*/ 	.short	0x0000
        /*0014*/ 	.byte	0x00, 0xf0, 0x01, 0x2e


	//----- nvinfo : EIATTR_SPARSE_MMA_MASK
	.align		4
.L_242:
        /*0018*/ 	.byte	0x03, 0x50
        /*001a*/ 	.short	0x0000


	//----- nvinfo : EIATTR_MAXREG_COUNT
	.align		4
        /*001c*/ 	.byte	0x03, 0x1b
        /*001e*/ 	.short	0x00a8


	//----- nvinfo : EIATTR_MERCURY_ISA_VERSION
	.align		4
        /*0020*/ 	.byte	0x03, 0x5f
        /*0022*/ 	.short	0x0101


	//----- nvinfo : EIATTR_VRC_CTA_INIT_COUNT
	.align		4
        /*0024*/ 	.byte	0x02, 0x4a
	.zero		1
	.zero		1


	//----- nvinfo : EIATTR_EXIT_INSTR_OFFSETS
	.align		4
        /*0028*/ 	.byte	0x04, 0x1c
        /*002a*/ 	.short	(.L_244 - .L_243)


	//   ....[0]....
.L_243:
        /*002c*/ 	.word	0x00000010


	//----- nvinfo : EIATTR_MAX_THREADS
	.align		4
.L_244:
        /*0030*/ 	.byte	0x04, 0x05
        /*0032*/ 	.short	(.L_246 - .L_245)
.L_245:
        /*0034*/ 	.word	0x00000180
        /*0038*/ 	.word	0x00000001
        /*003c*/ 	.word	0x00000001


	//----- nvinfo : EIATTR_CBANK_PARAM_SIZE
	.align		4
.L_246:
        /*0040*/ 	.byte	0x03, 0x19
        /*0042*/ 	.short	0x0b80


	//----- nvinfo : EIATTR_PARAM_CBANK
	.align		4
        /*0044*/ 	.byte	0x04, 0x0a
        /*0046*/ 	.short	(.L_248 - .L_247)
	.align		4
.L_247:
        /*0048*/ 	.word	index@(.nv.constant0._ZN7cutlass13device_kernelIN5flash11enable_sm90INS1_16FlashAttnFwdSm90INS1_25CollectiveMainloopFwdSm90ILi2EN4cute5tupleIJNS5_1CILi1EEES8_S8_EEENS6_IJNS7_ILi128EEENS7_ILi96EEENS7_ILi64EEEEEELi256ENS_10bfloat16_tEfNS_4arch4Sm90ELb0ELb1ELb1ELb1ELb1ELb0ELb1ELb1ELb0ELb1ELb0ELb0EEENS1_21CollectiveEpilogueFwdINS6_IJSA_NS7_ILi256EEESB_EEES9_SE_SG_Li256ELb1ELb1ELb0ELb0EEENS1_36VarlenDynamicPersistentTileSchedulerILi128ELi96ELi256ELi128ELb0ELb1ELb1ELb1ELb0ELb1EEEEEEEEEvNT_6ParamsE)
        /*004c*/ 	.short	0x0380
        /*004e*/ 	.short	0x0b80


	//----- nvinfo : EIATTR_SW_WAR
	.align		4
.L_248:
        /*0050*/ 	.byte	0x04, 0x36
        /*0052*/ 	.short	(.L_250 - .L_249)
.L_249:
        /*0054*/ 	.word	0x00000008
.L_250:


//--------------------- .nv.info._ZN7cutlass13device_kernelIN5flash11enable_sm90INS1_16FlashAttnFwdSm90INS1_25CollectiveMainloopFwdSm90ILi2EN4cute5tupleIJNS5_1CILi1EEES8_S8_EEENS6_IJNS7_ILi128EEENS7_ILi96EEENS7_ILi64EEEEEELi256ENS_10bfloat16_tEfNS_4arch4Sm90ELb0ELb1ELb1ELb1ELb1ELb1ELb1ELb1ELb0ELb1ELb0ELb0EEENS1_21CollectiveEpilogueFwdINS6_IJSA_NS7_ILi256EEESB_EEES9_SE_SG_Li256ELb1ELb1ELb0ELb0EEENS1_36VarlenDynamicPersistentTileSchedulerILi128ELi96ELi256ELi128ELb0ELb1ELb1ELb1ELb0ELb1EEEEEEEEEvNT_6ParamsE --------------------------
	.section	.nv.info._ZN7cutlass13device_kernelIN5flash11enable_sm90INS1_16FlashAttnFwdSm90INS1_25CollectiveMainloopFwdSm90ILi2EN4cute5tupleIJNS5_1CILi1EEES8_S8_EEENS6_IJNS7_ILi128EEENS7_ILi96EEENS7_ILi64EEEEEELi256ENS_10bfloat16_tEfNS_4arch4Sm90ELb0ELb1ELb1ELb1ELb1ELb1ELb1ELb1ELb0ELb1ELb0ELb0EEENS1_21CollectiveEpilogueFwdINS6_IJSA_NS7_ILi256EEESB_EEES9_SE_SG_Li256ELb1ELb1ELb0ELb0EEENS1_36VarlenDynamicPersistentTileSchedulerILi128ELi96ELi256ELi128ELb0ELb1ELb1ELb1ELb0ELb1EEEEEEEEEvNT_6ParamsE,"",@"SHT_CUDA_INFO"
	.sectionflags	@""
	.align	4


	//----- nvinfo : EIATTR_CUDA_API_VERSION
	.align		4
        /*0000*/ 	.byte	0x04, 0x37
        /*0002*/ 	.short	(.L_252 - .L_251)
.L_251:
        /*0004*/ 	.word	0x00000082


	//----- nvinfo : EIATTR_KPARAM_INFO
	.align		4
.L_252:
        /*0008*/ 	.byte	0x04, 0x17
        /*000a*/ 	.short	(.L_254 - .L_253)
.L_253:
        /*000c*/ 	.word	0x00000000
        /*0010*/ 	.short	0x0000
        /*0012*/ 	.short	0x0000
        /*0014*/ 	.byte	0x00, 0xf0, 0x01, 0x2e


	//----- nvinfo : EIATTR_SPARSE_MMA_MASK
	.align		4
.L_254:
        /*0018*/ 	.byte	0x03, 0x50
        /*001a*/ 	.short	0x0000


	//----- nvinfo : EIATTR_MAXREG_COUNT
	.align		4
        /*001c*/ 	.byte	0x03, 0x1b
        /*001e*/ 	.short	0x00a8


	//----- nvinfo : EIATTR_MERCURY_ISA_VERSION
	.align		4
        /*0020*/ 	.byte	0x03, 0x5f
        /*0022*/ 	.short	0x0101


	//----- nvinfo : EIATTR_VRC_CTA_INIT_COUNT
	.align		4
        /*0024*/ 	.byte	0x02, 0x4a
	.zero		1
	.zero		1


	//----- nvinfo : EIATTR_EXIT_INSTR_OFFSETS
	.align		4
        /*0028*/ 	.byte	0x04, 0x1c
        /*002a*/ 	.short	(.L_256 - .L_255)


	//   ....[0]....
.L_255:
        /*002c*/ 	.word	0x00000010


	//----- nvinfo : EIATTR_MAX_THREADS
	.align		4
.L_256:
        /*0030*/ 	.byte	0x04, 0x05
        /*0032*/ 	.short	(.L_258 - .L_257)
.L_257:
        /*0034*/ 	.word	0x00000180
        /*0038*/ 	.word	0x00000001
        /*003c*/ 	.word	0x00000001


	//----- nvinfo : EIATTR_CBANK_PARAM_SIZE
	.align		4
.L_258:
        /*0040*/ 	.byte	0x03, 0x19
        /*0042*/ 	.short	0x0b80


	//----- nvinfo : EIATTR_PARAM_CBANK
	.align		4
        /*0044*/ 	.byte	0x04, 0x0a
        /*0046*/ 	.short	(.L_260 - .L_259)
	.align		4
.L_259:
        /*0048*/ 	.word	index@(.nv.constant0._ZN7cutlass13device_kernelIN5flash11enable_sm90INS1_16FlashAttnFwdSm90INS1_25CollectiveMainloopFwdSm90ILi2EN4cute5tupleIJNS5_1CILi1EEES8_S8_EEENS6_IJNS7_ILi128EEENS7_ILi96EEENS7_ILi64EEEEEELi256ENS_10bfloat16_tEfNS_4arch4Sm90ELb0ELb1ELb1ELb1ELb1ELb1ELb1ELb1ELb0ELb1ELb0ELb0EEENS1_21CollectiveEpilogueFwdINS6_IJSA_NS7_ILi256EEESB_EEES9_SE_SG_Li256ELb1ELb1ELb0ELb0EEENS1_36VarlenDynamicPersistentTileSchedulerILi128ELi96ELi256ELi128ELb0ELb1ELb1ELb1ELb0ELb1EEEEEEEEEvNT_6ParamsE)
        /*004c*/ 	.short	0x0380
        /*004e*/ 	.short	0x0b80


	//----- nvinfo : EIATTR_SW_WAR
	.align		4
.L_260:
        /*0050*/ 	.byte	0x04, 0x36
        /*0052*/ 	.short	(.L_262 - .L_261)
.L_261:
        /*0054*/ 	.word	0x00000008
.L_262:


//--------------------- .nv.info._ZN7cutlass13device_kernelIN5flash11enable_sm90INS1_16FlashAttnFwdSm90INS1_25CollectiveMainloopFwdSm90ILi2EN4cute5tupleIJNS5_1CILi1EEES8_S8_EEENS6_IJNS7_ILi128EEENS7_ILi96EEENS7_ILi64EEEEEELi256ENS_10bfloat16_tEfNS_4arch4Sm90ELb1ELb0ELb1ELb0ELb1ELb0ELb0ELb1ELb0ELb1ELb0ELb0EEENS1_21CollectiveEpilogueFwdINS6_IJSA_NS7_ILi256EEESB_EEES9_SE_SG_Li256ELb0ELb1ELb0ELb0EEENS1_30DynamicPersistentTileSchedulerILi256ELi128ELb0ELb1ELb1EEEEEEEEEvNT_6ParamsE --------------------------
	.section	.nv.info._ZN7cutlass13device_kernelIN5flash11enable_sm90INS1_16FlashAttnFwdSm90INS1_25CollectiveMainloopFwdSm90ILi2EN4cute5tupleIJNS5_1CILi1EEES8_S8_EEENS6_IJNS7_ILi128EEENS7_ILi96EEENS7_ILi64EEEEEELi256ENS_10bfloat16_tEfNS_4arch4Sm90ELb1ELb0ELb1ELb0ELb1ELb0ELb0ELb1ELb0ELb1ELb0ELb0EEENS1_21CollectiveEpilogueFwdINS6_IJSA_NS7_ILi256EEESB_EEES9_SE_SG_Li256ELb0ELb1ELb0ELb0EEENS1_30DynamicPersistentTileSchedulerILi256ELi128ELb0ELb1ELb1EEEEEEEEEvNT_6ParamsE,"",@"SHT_CUDA_INFO"
	.sectionflags	@""
	.align	4


	//----- nvinfo : EIATTR_CUDA_API_VERSION
	.align		4
        /*0000*/ 	.byte	0x04, 0x37
        /*0002*/ 	.short	(.L_264 - .L_263)
.L_263:
        /*0004*/ 	.word	0x00000082


	//----- nvinfo : EIATTR_KPARAM_INFO
	.align		4
.L_264:
        /*0008*/ 	.byte	0x04, 0x17
        /*000a*/ 	.short	(.L_266 - .L_265)
.L_265:
        /*000c*/ 	.word	0x00000000
        /*0010*/ 	.short	0x0000
        /*0012*/ 	.short	0x0000
        /*0014*/ 	.byte	0x00, 0xf0, 0x01, 0x2a


	//----- nvinfo : EIATTR_SPARSE_MMA_MASK
	.align		4
.L_266:
        /*0018*/ 	.byte	0x03, 0x50
        /*001a*/ 	.short	0x0000


	//----- nvinfo : EIATTR_MAXREG_COUNT
	.align		4
        /*001c*/ 	.byte	0x03, 0x1b
        /*001e*/ 	.short	0x00a8


	//----- nvinfo : EIATTR_MERCURY_ISA_VERSION
	.align		4
        /*0020*/ 	.byte	0x03, 0x5f
        /*0022*/ 	.short	0x0101


	//----- nvinfo : EIATTR_VRC_CTA_INIT_COUNT
	.align		4
        /*0024*/ 	.byte	0x02, 0x4a
	.zero		1
	.zero		1


	//----- nvinfo : EIATTR_EXIT_INSTR_OFFSETS
	.align		4
        /*0028*/ 	.byte	0x04, 0x1c
        /*002a*/ 	.short	(.L_268 - .L_267)


	//   ....[0]....
.L_267:
        /*002c*/ 	.word	0x00000010


	//----- nvinfo : EIATTR_MAX_THREADS
	.align		4
.L_268:
        /*0030*/ 	.byte	0x04, 0x05
        /*0032*/ 	.short	(.L_270 - .L_269)
.L_269:
        /*0034*/ 	.word	0x00000180
        /*0038*/ 	.word	0x00000001
        /*003c*/ 	.word	0x00000001


	//----- nvinfo : EIATTR_CBANK_PARAM_SIZE
	.align		4
.L_270:
        /*0040*/ 	.byte	0x03, 0x19
        /*0042*/ 	.short	0x0a80


	//----- nvinfo : EIATTR_PARAM_CBANK
	.align		4
        /*0044*/ 	.byte	0x04, 0x0a
        /*0046*/ 	.short	(.L_272 - .L_271)
	.align		4
.L_271:
        /*0048*/ 	.word	index@(.nv.constant0._ZN7cutlass13device_kernelIN5flash11enable_sm90INS1_16FlashAttnFwdSm90INS1_25CollectiveMainloopFwdSm90ILi2EN4cute5tupleIJNS5_1CILi1EEES8_S8_EEENS6_IJNS7_ILi128EEENS7_ILi96EEENS7_ILi64EEEEEELi256ENS_10bfloat16_tEfNS_4arch4Sm90ELb1ELb0ELb1ELb0ELb1ELb0ELb0ELb1ELb0ELb1ELb0ELb0EEENS1_21CollectiveEpilogueFwdINS6_IJSA_NS7_ILi256EEESB_EEES9_SE_SG_Li256ELb0ELb1ELb0ELb0EEENS1_30DynamicPersistentTileSchedulerILi256ELi128ELb0ELb1ELb1EEEEEEEEEvNT_6ParamsE)
        /*004c*/ 	.short	0x0380
        /*004e*/ 	.short	0x0a80


	//----- nvinfo : EIATTR_SW_WAR
	.align		4
.L_272:
        /*0050*/ 	.byte	0x04, 0x36
        /*0052*/ 	.short	(.L_274 - .L_273)
.L_273:
        /*0054*/ 	.word	0x00000008
.L_274:


//--------------------- .nv.info._ZN7cutlass13device_kernelIN5flash11enable_sm90INS1_16FlashAttnFwdSm90INS1_25CollectiveMainloopFwdSm90ILi2EN4cute5tupleIJNS5_1CILi1EEES8_S8_EEENS6_IJNS7_ILi128EEENS7_ILi96EEENS7_ILi64EEEEEELi256ENS_10bfloat16_tEfNS_4arch4Sm90ELb1ELb0ELb1ELb0ELb1ELb0ELb1ELb1ELb0ELb1ELb0ELb0EEENS1_21CollectiveEpilogueFwdINS6_IJSA_NS7_ILi256EEESB_EEES9_SE_SG_Li256ELb0ELb1ELb0ELb0EEENS1_30DynamicPersistentTileSchedulerILi256ELi128ELb0ELb1ELb1EEEEEEEEEvNT_6ParamsE --------------------------
	.section	.nv.info._ZN7cutlass13device_kernelIN5flash11enable_sm90INS1_16FlashAttnFwdSm90INS1_25CollectiveMainloopFwdSm90ILi2EN4cute5tupleIJNS5_1CILi1EEES8_S8_EEENS6_IJNS7_ILi128EEENS7_ILi96EEENS7_ILi64EEEEEELi256ENS_10bfloat16_tEfNS_4arch4Sm90ELb1ELb0ELb1ELb0ELb1ELb0ELb1ELb1ELb0ELb1ELb0ELb0EEENS1_21CollectiveEpilogueFwdINS6_IJSA_NS7_ILi256EEESB_EEES9_SE_SG_Li256ELb0ELb1ELb0ELb0EEENS1_30DynamicPersistentTileSchedulerILi256ELi128ELb0ELb1ELb1EEEEEEEEEvNT_6ParamsE,"",@"SHT_CUDA_INFO"
	.sectionflags	@""
	.align	4


	//----- nvinfo : EIATTR_CUDA_API_VERSION
	.align		4
        /*0000*/ 	.byte	0x04, 0x37
        /*0002*/ 	.short	(.L_276 - .L_275)
.L_275:
        /*0004*/ 	.word	0x00000082


	//----- nvinfo : EIATTR_KPARAM_INFO
	.align		4
.L_276:
        /*0008*/ 	.byte	0x04, 0x17
        /*000a*/ 	.short	(.L_278 - .L_277)
.L_277:
        /*000c*/ 	.word	0x00000000
        /*0010*/ 	.short	0x0000
        /*0012*/ 	.short	0x0000
        /*0014*/ 	.byte	0x00, 0xf0, 0x01, 0x2e


	//----- nvinfo : EIATTR_SPARSE_MMA_MASK
	.align		4
.L_278:
        /*0018*/ 	.byte	0x03, 0x50
        /*001a*/ 	.short	0x0000


	//----- nvinfo : EIATTR_MAXREG_COUNT
	.align		4
        /*001c*/ 	.byte	0x03, 0x1b
        /*001e*/ 	.short	0x00a8


	//----- nvinfo : EIATTR_MERCURY_ISA_VERSION
	.align		4
        /*0020*/ 	.byte	0x03, 0x5f
        /*0022*/ 	.short	0x0101


	//----- nvinfo : EIATTR_VRC_CTA_INIT_COUNT
	.align		4
        /*0024*/ 	.byte	0x02, 0x4a
	.zero		1
	.zero		1


	//----- nvinfo : EIATTR_EXIT_INSTR_OFFSETS
	.align		4
        /*0028*/ 	.byte	0x04, 0x1c
        /*002a*/ 	.short	(.L_280 - .L_279)


	//   ....[0]....
.L_279:
        /*002c*/ 	.word	0x00000010


	//----- nvinfo : EIATTR_MAX_THREADS
	.align		4
.L_280:
        /*0030*/ 	.byte	0x04, 0x05
        /*0032*/ 	.short	(.L_282 - .L_281)
.L_281:
        /*0034*/ 	.word	0x00000180
        /*0038*/ 	.word	0x00000001
        /*003c*/ 	.word	0x00000001


	//----- nvinfo : EIATTR_CBANK_PARAM_SIZE
	.align		4
.L_282:
        /*0040*/ 	.byte	0x03, 0x19
        /*0042*/ 	.short	0x0b80


	//----- nvinfo : EIATTR_PARAM_CBANK
	.align		4
        /*0044*/ 	.byte	0x04, 0x0a
        /*0046*/ 	.short	(.L_284 - .L_283)
	.align		4
.L_283:
        /*0048*/ 	.word	index@(.nv.constant0._ZN7cutlass13device_kernelIN5flash11enable_sm90INS1_16FlashAttnFwdSm90INS1_25CollectiveMainloopFwdSm90ILi2EN4cute5tupleIJNS5_1CILi1EEES8_S8_EEENS6_IJNS7_ILi128EEENS7_ILi96EEENS7_ILi64EEEEEELi256ENS_10bfloat16_tEfNS_4arch4Sm90ELb1ELb0ELb1ELb0ELb1ELb0ELb1ELb1ELb0ELb1ELb0ELb0EEENS1_21CollectiveEpilogueFwdINS6_IJSA_NS7_ILi256EEESB_EEES9_SE_SG_Li256ELb0ELb1ELb0ELb0EEENS1_30DynamicPersistentTileSchedulerILi256ELi128ELb0ELb1ELb1EEEEEEEEEvNT_6ParamsE)
        /*004c*/ 	.short	0x0380
        /*004e*/ 	.short	0x0b80


	//----- nvinfo : EIATTR_SW_WAR
	.align		4
.L_284:
        /*0050*/ 	.byte	0x04, 0x36
        /*0052*/ 	.short	(.L_286 - .L_285)
.L_285:
        /*0054*/ 	.word	0x00000008
.L_286:


//--------------------- .nv.info._ZN7cutlass13device_kernelIN5flash11enable_sm90INS1_16FlashAttnFwdSm90INS1_25CollectiveMainloopFwdSm90ILi2EN4cute5tupleIJNS5_1CILi1EEES8_S8_EEENS6_IJNS7_ILi128EEENS7_ILi96EEENS7_ILi64EEEEEELi256ENS_10bfloat16_tEfNS_4arch4Sm90ELb1ELb0ELb1ELb1ELb1ELb0ELb0ELb1ELb0ELb1ELb0ELb0EEENS1_21CollectiveEpilogueFwdINS6_IJSA_NS7_ILi256EEESB_EEES9_SE_SG_Li256ELb1ELb1ELb0ELb0EEENS1_36VarlenDynamicPersistentTileSchedulerILi128ELi96ELi256ELi128ELb0ELb1ELb1ELb1ELb1ELb1EEEEEEEEEvNT_6ParamsE --------------------------
	.section	.nv.info._ZN7cutlass13device_kernelIN5flash11enable_sm90INS1_16FlashAttnFwdSm90INS1_25CollectiveMainloopFwdSm90ILi2EN4cute5tupleIJNS5_1CILi1EEES8_S8_EEENS6_IJNS7_ILi128EEENS7_ILi96EEENS7_ILi64EEEEEELi256ENS_10bfloat16_tEfNS_4arch4Sm90ELb1ELb0ELb1ELb1ELb1ELb0ELb0ELb1ELb0ELb1ELb0ELb0EEENS1_21CollectiveEpilogueFwdINS6_IJSA_NS7_ILi256EEESB_EEES9_SE_SG_Li256ELb1ELb1ELb0ELb0EEENS1_36VarlenDynamicPersistentTileSchedulerILi128ELi96ELi256ELi128ELb0ELb1ELb1ELb1ELb1ELb1EEEEEEEEEvNT_6ParamsE,"",@"SHT_CUDA_INFO"
	.sectionflags	@""
	.align	4


	//----- nvinfo : EIATTR_CUDA_API_VERSION
	.align		4
        /*0000*/ 	.byte	0x04, 0x37
        /*0002*/ 	.short	(.L_288 - .L_287)
.L_287:
        /*0004*/ 	.word	0x00000082


	//----- nvinfo : EIATTR_KPARAM_INFO
	.align		4
.L_288:
        /*0008*/ 	.byte	0x04, 0x17
        /*000a*/ 	.short	(.L_290 - .L_289)
.L_289:
        /*000c*/ 	.word	0x00000000
        /*0010*/ 	.short	0x0000
        /*0012*/ 	.short	0x0000
        /*0014*/ 	.byte	0x00, 0xf0, 0x01, 0x2a


	//----- nvinfo : EIATTR_SPARSE_MMA_MASK
	.align		4
.L_290:
        /*0018*/ 	.byte	0x03, 0x50
        /*001a*/ 	.short	0x0000


	//----- nvinfo : EIATTR_MAXREG_COUNT
	.align		4
        /*001c*/ 	.byte	0x03, 0x1b
        /*001e*/ 	.short	0x00a8


	//----- nvinfo : EIATTR_MERCURY_ISA_VERSION
	.align		4
        /*0020*/ 	.byte	0x03, 0x5f
        /*0022*/ 	.short	0x0101


	//----- nvinfo : EIATTR_VRC_CTA_INIT_COUNT
	.align		4
        /*0024*/ 	.byte	0x02, 0x4a
	.zero		1
	.zero		1


	//----- nvinfo : EIATTR_EXIT_INSTR_OFFSETS
	.align		4
        /*0028*/ 	.byte	0x04, 0x1c
        /*002a*/ 	.short	(.L_292 - .L_291)


	//   ....[0]....
.L_291:
        /*002c*/ 	.word	0x00000010


	//----- nvinfo : EIATTR_MAX_THREADS
	.align		4
.L_292:
        /*0030*/ 	.byte	0x04, 0x05
        /*0032*/ 	.short	(.L_294 - .L_293)
.L_293:
        /*0034*/ 	.word	0x00000180
        /*0038*/ 	.word	0x00000001
        /*003c*/ 	.word	0x00000001


	//----- nvinfo : EIATTR_CBANK_PARAM_SIZE
	.align		4
.L_294:
        /*0040*/ 	.byte	0x03, 0x19
        /*0042*/ 	.short	0x0a80


	//----- nvinfo : EIATTR_PARAM_CBANK
	.align		4
        /*0044*/ 	.byte	0x04, 0x0a
        /*0046*/ 	.short	(.L_296 - .L_295)
	.align		4
.L_295:
        /*0048*/ 	.word	index@(.nv.constant0._ZN7cutlass13device_kernelIN5flash11enable_sm90INS1_16FlashAttnFwdSm90INS1_25CollectiveMainloopFwdSm90ILi2EN4cute5tupleIJNS5_1CILi1EEES8_S8_EEENS6_IJNS7_ILi128EEENS7_ILi96EEENS7_ILi64EEEEEELi256ENS_10bfloat16_tEfNS_4arch4Sm90ELb1ELb0ELb1ELb1ELb1ELb0ELb0ELb1ELb0ELb1ELb0ELb0EEENS1_21CollectiveEpilogueFwdINS6_IJSA_NS7_ILi256EEESB_EEES9_SE_SG_Li256ELb1ELb1ELb0ELb0EEENS1_36VarlenDynamicPersistentTileSchedulerILi128ELi96ELi256ELi128ELb0ELb1ELb1ELb1ELb1ELb1EEEEEEEEEvNT_6ParamsE)
        /*004c*/ 	.short	0x0380
        /*004e*/ 	.short	0x0a80


	//----- nvinfo : EIATTR_SW_WAR
	.align		4
.L_296:
        /*0050*/ 	.byte	0x04, 0x36
        /*0052*/ 	.short	(.L_298 - .L_297)
.L_297:
        /*0054*/ 	.word	0x00000008
.L_298:


//--------------------- .nv.info._ZN7cutlass13device_kernelIN5flash11enable_sm90INS1_16FlashAttnFwdSm90INS1_25CollectiveMainloopFwdSm90ILi2EN4cute5tupleIJNS5_1CILi1EEES8_S8_EEENS6_IJNS7_ILi128EEENS7_ILi96EEENS7_ILi64EEEEEELi256ENS_10bfloat16_tEfNS_4arch4Sm90ELb1ELb0ELb1ELb1ELb1ELb1ELb0ELb1ELb0ELb1ELb0ELb0EEENS1_21CollectiveEpilogueFwdINS6_IJSA_NS7_ILi256EEESB_EEES9_SE_SG_Li256ELb1ELb1ELb0ELb0EEENS1_36VarlenDynamicPersistentTileSchedulerILi128ELi96ELi256ELi128ELb0ELb1ELb1ELb1ELb1ELb1EEEEEEEEEvNT_6ParamsE --------------------------
	.section	.nv.info._ZN7cutlass13device_kernelIN5flash11enable_sm90INS1_16FlashAttnFwdSm90INS1_25CollectiveMainloopFwdSm90ILi2EN4cute5tupleIJNS5_1CILi1EEES8_S8_EEENS6_IJNS7_ILi128EEENS7_ILi96EEENS7_ILi64EEEEEELi256ENS_10bfloat16_tEfNS_4arch4Sm90ELb1ELb0ELb1ELb1ELb1ELb1ELb0ELb1ELb0ELb1ELb0ELb0EEENS1_21CollectiveEpilogueFwdINS6_IJSA_NS7_ILi256EEESB_EEES9_SE_SG_Li256ELb1ELb1ELb0ELb0EEENS1_36VarlenDynamicPersistentTileSchedulerILi128ELi96ELi256ELi128ELb0ELb1ELb1ELb1ELb1ELb1EEEEEEEEEvNT_6ParamsE,"",@"SHT_CUDA_INFO"
	.sectionflags	@""
	.align	4


	//----- nvinfo : EIATTR_CUDA_API_VERSION
	.align		4
        /*0000*/ 	.byte	0x04, 0x37
        /*0002*/ 	.short	(.L_300 - .L_299)
.L_299:
        /*0004*/ 	.word	0x00000082


	//----- nvinfo : EIATTR_KPARAM_INFO
	.align		4
.L_300:
        /*0008*/ 	.byte	0x04, 0x17
        /*000a*/ 	.short	(.L_302 - .L_301)
.L_301:
        /*000c*/ 	.word	0x00000000
        /*0010*/ 	.short	0x0000
        /*0012*/ 	.short	0x0000
        /*0014*/ 	.byte	0x00, 0xf0, 0x01, 0x2a


	//----- nvinfo : EIATTR_SPARSE_MMA_MASK
	.align		4
.L_302:
        /*0018*/ 	.byte	0x03, 0x50
        /*001a*/ 	.short	0x0000


	//----- nvinfo : EIATTR_MAXREG_COUNT
	.align		4
        /*001c*/ 	.byte	0x03, 0x1b
        /*001e*/ 	.short	0x00a8


	//----- nvinfo : EIATTR_MERCURY_ISA_VERSION
	.align		4
        /*0020*/ 	.byte	0x03, 0x5f
        /*0022*/ 	.short	0x0101


	//----- nvinfo : EIATTR_VRC_CTA_INIT_COUNT
	.align		4
        /*0024*/ 	.byte	0x02, 0x4a
	.zero		1
	.zero		1


	//----- nvinfo : EIATTR_EXIT_INSTR_OFFSETS
	.align		4
        /*0028*/ 	.byte	0x04, 0x1c
        /*002a*/ 	.short	(.L_304 - .L_303)


	//   ....[0]....
.L_303:
        /*002c*/ 	.word	0x00000010


	//----- nvinfo : EIATTR_MAX_THREADS
	.align		4
.L_304:
        /*0030*/ 	.byte	0x04, 0x05
        /*0032*/ 	.short	(.L_306 - .L_305)
.L_305:
        /*0034*/ 	.word	0x00000180
        /*0038*/ 	.word	0x00000001
        /*003c*/ 	.word	0x00000001


	//----- nvinfo : EIATTR_CBANK_PARAM_SIZE
	.align		4
.L_306:
        /*0040*/ 	.byte	0x03, 0x19
        /*0042*/ 	.short	0x0a80


	//----- nvinfo : EIATTR_PARAM_CBANK
	.align		4
        /*0044*/ 	.byte	0x04, 0x0a
        /*0046*/ 	.short	(.L_308 - .L_307)
	.align		4
.L_307:
        /*0048*/ 	.word	index@(.nv.constant0._ZN7cutlass13device_kernelIN5flash11enable_sm90INS1_16FlashAttnFwdSm90INS1_25CollectiveMainloopFwdSm90ILi2EN4cute5tupleIJNS5_1CILi1EEES8_S8_EEENS6_IJNS7_ILi128EEENS7_ILi96EEENS7_ILi64EEEEEELi256ENS_10bfloat16_tEfNS_4arch4Sm90ELb1ELb0ELb1ELb1ELb1ELb1ELb0ELb1ELb0ELb1ELb0ELb0EEENS1_21CollectiveEpilogueFwdINS6_IJSA_NS7_ILi256EEESB_EEES9_SE_SG_Li256ELb1ELb1ELb0ELb0EEENS1_36VarlenDynamicPersistentTileSchedulerILi128ELi96ELi256ELi128ELb0ELb1ELb1ELb1ELb1ELb1EEEEEEEEEvNT_6ParamsE)
        /*004c*/ 	.short	0x0380
        /*004e*/ 	.short	0x0a80


	//----- nvinfo : EIATTR_SW_WAR
	.align		4
.L_308:
        /*0050*/ 	.byte	0x04, 0x36
        /*0052*/ 	.short	(.L_310 - .L_309)
.L_309:
        /*0054*/ 	.word	0x00000008
.L_310:


//--------------------- .nv.info._ZN7cutlass13device_kernelIN5flash11enable_sm90INS1_16FlashAttnFwdSm90INS1_25CollectiveMainloopFwdSm90ILi2EN4cute5tupleIJNS5_1CILi1EEES8_S8_EEENS6_IJNS7_ILi128EEENS7_ILi96EEENS7_ILi64EEEEEELi256ENS_10bfloat16_tEfNS_4arch4Sm90ELb1ELb0ELb1ELb1ELb1ELb0ELb1ELb1ELb0ELb1ELb0ELb0EEENS1_21CollectiveEpilogueFwdINS6_IJSA_NS7_ILi256EEESB_EEES9_SE_SG_Li256ELb1ELb1ELb0ELb0EEENS1_36VarlenDynamicPersistentTileSchedulerILi128ELi96ELi256ELi128ELb0ELb1ELb1ELb1ELb1ELb1EEEEEEEEEvNT_6ParamsE --------------------------
	.section	.nv.info._ZN7cutlass13device_kernelIN5flash11enable_sm90INS1_16FlashAttnFwdSm90INS1_25CollectiveMainloopFwdSm90ILi2EN4cute5tupleIJNS5_1CILi1EEES8_S8_EEENS6_IJNS7_ILi128EEENS7_ILi96EEENS7_ILi64EEEEEELi256ENS_10bfloat16_tEfNS_4arch4Sm90ELb1ELb0ELb1ELb1ELb1ELb0ELb1ELb1ELb0ELb1ELb0ELb0EEENS1_21CollectiveEpilogueFwdINS6_IJSA_NS7_ILi256EEESB_EEES9_SE_SG_Li256ELb1ELb1ELb0ELb0EEENS1_36VarlenDynamicPersistentTileSchedulerILi128ELi96ELi256ELi128ELb0ELb1ELb1ELb1ELb1ELb1EEEEEEEEEvNT_6ParamsE,"",@"SHT_CUDA_INFO"
	.sectionflags	@""
	.align	4


	//----- nvinfo : EIATTR_CUDA_API_VERSION
	.align		4
        /*0000*/ 	.byte	0x04, 0x37
        /*0002*/ 	.short	(.L_312 - .L_311)
.L_311:
        /*0004*/ 	.word	0x00000082


	//----- nvinfo : EIATTR_KPARAM_INFO
	.align		4
.L_312:
        /*0008*/ 	.byte	0x04, 0x17
        /*000a*/ 	.short	(.L_314 - .L_313)
.L_313:
        /*000c*/ 	.word	0x00000000
        /*0010*/ 	.short	0x0000
        /*0012*/ 	.short	0x0000
        /*0014*/ 	.byte	0x00, 0xf0, 0x01, 0x2e


	//----- nvinfo : EIATTR_SPARSE_MMA_MASK
	.align		4
.L_314:
        /*0018*/ 	.byte	0x03, 0x50
        /*001a*/ 	.short	0x0000


	//----- nvinfo : EIATTR_MAXREG_COUNT
	.align		4
        /*001c*/ 	.byte	0x03, 0x1b
        /*001e*/ 	.short	0x00a8


	//----- nvinfo : EIATTR_MERCURY_ISA_VERSION
	.align		4
        /*0020*/ 	.byte	0x03, 0x5f
        /*0022*/ 	.short	0x0101


	//----- nvinfo : EIATTR_VRC_CTA_INIT_COUNT
	.align		4
        /*0024*/ 	.byte	0x02, 0x4a
	.zero		1
	.zero		1


	//----- nvinfo : EIATTR_EXIT_INSTR_OFFSETS
	.align		4
        /*0028*/ 	.byte	0x04, 0x1c
        /*002a*/ 	.short	(.L_316 - .L_315)


	//   ....[0]....
.L_315:
        /*002c*/ 	.word	0x00000010


	//----- nvinfo : EIATTR_MAX_THREADS
	.align		4
.L_316:
        /*0030*/ 	.byte	0x04, 0x05
        /*0032*/ 	.short	(.L_318 - .L_317)
.L_317:
        /*0034*/ 	.word	0x00000180
        /*0038*/ 	.word	0x00000001
        /*003c*/ 	.word	0x00000001


	//----- nvinfo : EIATTR_CBANK_PARAM_SIZE
	.align		4
.L_318:
        /*0040*/ 	.byte	0x03, 0x19
        /*0042*/ 	.short	0x0b80


	//----- nvinfo : EIATTR_PARAM_CBANK
	.align		4
        /*0044*/ 	.byte	0x04, 0x0a
        /*0046*/ 	.short	(.L_320 - .L_319)
	.align		4
.L_319:
        /*0048*/ 	.word	index@(.nv.constant0._ZN7cutlass13device_kernelIN5flash11enable_sm90INS1_16FlashAttnFwdSm90INS1_25CollectiveMainloopFwdSm90ILi2EN4cute5tupleIJNS5_1CILi1EEES8_S8_EEENS6_IJNS7_ILi128EEENS7_ILi96EEENS7_ILi64EEEEEELi256ENS_10bfloat16_tEfNS_4arch4Sm90ELb1ELb0ELb1ELb1ELb1ELb0ELb1ELb1ELb0ELb1ELb0ELb0EEENS1_21CollectiveEpilogueFwdINS6_IJSA_NS7_ILi256EEESB_EEES9_SE_SG_Li256ELb1ELb1ELb0ELb0EEENS1_36VarlenDynamicPersistentTileSchedulerILi128ELi96ELi256ELi128ELb0ELb1ELb1ELb1ELb1ELb1EEEEEEEEEvNT_6ParamsE)
        /*004c*/ 	.short	0x0380
        /*004e*/ 	.short	0x0b80


	//----- nvinfo : EIATTR_SW_WAR
	.align		4
.L_320:
        /*0050*/ 	.byte	0x04, 0x36
        /*0052*/ 	.short	(.L_322 - .L_321)
.L_321:
        /*0054*/ 	.word	0x00000008
.L_322:


//--------------------- .nv.info._ZN7cutlass13device_kernelIN5flash11enable_sm90INS1_16FlashAttnFwdSm90INS1_25CollectiveMainloopFwdSm90ILi2EN4cute5tupleIJNS5_1CILi1EEES8_S8_EEENS6_IJNS7_ILi128EEENS7_ILi96EEENS7_ILi64EEEEEELi256ENS_10bfloat16_tEfNS_4arch4Sm90ELb1ELb0ELb1ELb1ELb1ELb1ELb1ELb1ELb0ELb1ELb0ELb0EEENS1_21CollectiveEpilogueFwdINS6_IJSA_NS7_ILi256EEESB_EEES9_SE_SG_Li256ELb1ELb1ELb0ELb0EEENS1_36VarlenDynamicPersistentTileSchedulerILi128ELi96ELi256ELi128ELb0ELb1ELb1ELb1ELb1ELb1EEEEEEEEEvNT_6ParamsE --------------------------
	.section	.nv.info._ZN7cutlass13device_kernelIN5flash11enable_sm90INS1_16FlashAttnFwdSm90INS1_25CollectiveMainloopFwdSm90ILi2EN4cute5tupleIJNS5_1CILi1EEES8_S8_EEENS6_IJNS7_ILi128EEENS7_ILi96EEENS7_ILi64EEEEEELi256ENS_10bfloat16_tEfNS_4arch4Sm90ELb1ELb0ELb1ELb1ELb1ELb1ELb1ELb1ELb0ELb1ELb0ELb0EEENS1_21CollectiveEpilogueFwdINS6_IJSA_NS7_ILi256EEESB_EEES9_SE_SG_Li256ELb1ELb1ELb0ELb0EEENS1_36VarlenDynamicPersistentTileSchedulerILi128ELi96ELi256ELi128ELb0ELb1ELb1ELb1ELb1ELb1EEEEEEEEEvNT_6ParamsE,"",@"SHT_CUDA_INFO"
	.sectionflags	@""
	.align	4


	//----- nvinfo : EIATTR_CUDA_API_VERSION
	.align		4
        /*0000*/ 	.byte	0x04, 0x37
        /*0002*/ 	.short	(.L_324 - .L_323)
.L_323:
        /*0004*/ 	.word	0x00000082


	//----- nvinfo : EIATTR_KPARAM_INFO
	.align		4
.L_324:
        /*0008*/ 	.byte	0x04, 0x17
        /*000a*/ 	.short	(.L_326 - .L_325)
.L_325:
        /*000c*/ 	.word	0x00000000
        /*0010*/ 	.short	0x0000
        /*0012*/ 	.short	0x0000
        /*0014*/ 	.byte	0x00, 0xf0, 0x01, 0x2e


	//----- nvinfo : EIATTR_SPARSE_MMA_MASK
	.align		4
.L_326:
        /*0018*/ 	.byte	0x03, 0x50
        /*001a*/ 	.short	0x0000


	//----- nvinfo : EIATTR_MAXREG_COUNT
	.align		4
        /*001c*/ 	.byte	0x03, 0x1b
        /*001e*/ 	.short	0x00a8


	//----- nvinfo : EIATTR_MERCURY_ISA_VERSION
	.align		4
        /*0020*/ 	.byte	0x03, 0x5f
        /*0022*/ 	.short	0x0101


	//----- nvinfo : EIATTR_VRC_CTA_INIT_COUNT
	.align		4
        /*0024*/ 	.byte	0x02, 0x4a
	.zero		1
	.zero		1


	//----- nvinfo : EIATTR_EXIT_INSTR_OFFSETS
	.align		4
        /*0028*/ 	.byte	0x04, 0x1c
        /*002a*/ 	.short	(.L_328 - .L_327)


	//   ....[0]....
.L_327:
        /*002c*/ 	.word	0x00000010


	//----- nvinfo : EIATTR_MAX_THREADS
	.align		4
.L_328:
        /*0030*/ 	.byte	0x04, 0x05
        /*0032*/ 	.short	(.L_330 - .L_329)
.L_329:
        /*0034*/ 	.word	0x00000180
        /*0038*/ 	.word	0x00000001
        /*003c*/ 	.word	0x00000001


	//----- nvinfo : EIATTR_CBANK_PARAM_SIZE
	.align		4
.L_330:
        /*0040*/ 	.byte	0x03, 0x19
        /*0042*/ 	.short	0x0b80


	//----- nvinfo : EIATTR_PARAM_CBANK
	.align		4
        /*0044*/ 	.byte	0x04, 0x0a
        /*0046*/ 	.short	(.L_332 - .L_331)
	.align		4
.L_331:
        /*0048*/ 	.word	index@(.nv.constant0._ZN7cutlass13device_kernelIN5flash11enable_sm90INS1_16FlashAttnFwdSm90INS1_25CollectiveMainloopFwdSm90ILi2EN4cute5tupleIJNS5_1CILi1EEES8_S8_EEENS6_IJNS7_ILi128EEENS7_ILi96EEENS7_ILi64EEEEEELi256ENS_10bfloat16_tEfNS_4arch4Sm90ELb1ELb0ELb1ELb1ELb1ELb1ELb1ELb1ELb0ELb1ELb0ELb0EEENS1_21CollectiveEpilogueFwdINS6_IJSA_NS7_ILi256EEESB_EEES9_SE_SG_Li256ELb1ELb1ELb0ELb0EEENS1_36VarlenDynamicPersistentTileSchedulerILi128ELi96ELi256ELi128ELb0ELb1ELb1ELb1ELb1ELb1EEEEEEEEEvNT_6ParamsE)
        /*004c*/ 	.short	0x0380
        /*004e*/ 	.short	0x0b80


	//----- nvinfo : EIATTR_SW_WAR
	.align		4
.L_332:
        /*0050*/ 	.byte	0x04, 0x36
        /*0052*/ 	.short	(.L_334 - .L_333)
.L_333:
        /*0054*/ 	.word	0x00000008
.L_334:


//--------------------- .nv.callgraph             --------------------------
	.section	.nv.callgraph,"",@"SHT_CUDA_CALLGRAPH"
	.align	4
	.sectionentsize	8
	.align		4
        /*0000*/ 	.word	0x00000000
	.align		4
        /*0004*/ 	.word	0xffffffff
	.align		4
        /*0008*/ 	.word	0x00000000
	.align		4
        /*000c*/ 	.word	0xfffffffe
	.align		4
        /*0010*/ 	.word	0x00000000
	.align		4
        /*0014*/ 	.word	0xfffffffd
	.align		4
        /*0018*/ 	.word	0x00000000
	.align		4
        /*001c*/ 	.word	0xfffffffc


//--------------------- .nv.constant4             --------------------------
	.section	.nv.constant4,"a",@progbits
	.align	8
	.align		8
.nv.constant4:
        /*0000*/ 	.dword	_ZN83_INTERNAL_e91defdf_47_flash_fwd_hdim64_256_bf16_paged_softcap_sm90_cu_60c5005d_30654cuda3std3__45__cpo5beginE
	.align		8
        /*0008*/ 	.dword	_ZN83_INTERNAL_e91defdf_47_flash_fwd_hdim64_256_bf16_paged_softcap_sm90_cu_60c5005d_30654cuda3std3__45__cpo3endE
	.align		8
        /*0010*/ 	.dword	_ZN83_INTERNAL_e91defdf_47_flash_fwd_hdim64_256_bf16_paged_softcap_sm90_cu_60c5005d_30654cuda3std3__45__cpo6cbeginE
	.align		8
        /*0018*/ 	.dword	_ZN83_INTERNAL_e91defdf_47_flash_fwd_hdim64_256_bf16_paged_softcap_sm90_cu_60c5005d_30654cuda3std3__45__cpo4cendE
	.align		8
        /*0020*/ 	.dword	_ZN83_INTERNAL_e91defdf_47_flash_fwd_hdim64_256_bf16_paged_softcap_sm90_cu_60c5005d_30654cuda3std3__485_GLOBAL__N__e91defdf_47_flash_fwd_hdim64_256_bf16_paged_softcap_sm90_cu_60c5005d_30656ignoreE
	.align		8
        /*0028*/ 	.dword	_ZN83_INTERNAL_e91defdf_47_flash_fwd_hdim64_256_bf16_paged_softcap_sm90_cu_60c5005d_30654cuda3std3__419piecewise_constructE
	.align		8
        /*0030*/ 	.dword	_ZN83_INTERNAL_e91defdf_47_flash_fwd_hdim64_256_bf16_paged_softcap_sm90_cu_60c5005d_30654cuda3std3__48in_placeE
	.align		8
        /*0038*/ 	.dword	_ZN83_INTERNAL_e91defdf_47_flash_fwd_hdim64_256_bf16_paged_softcap_sm90_cu_60c5005d_30654cuda3std6ranges3__45__cpo4swapE
	.align		8
        /*0040*/ 	.dword	_ZN83_INTERNAL_e91defdf_47_flash_fwd_hdim64_256_bf16_paged_softcap_sm90_cu_60c5005d_30654cuda3std6ranges3__45__cpo9iter_moveE
	.align		8
        /*0048*/ 	.dword	_ZN83_INTERNAL_e91defdf_47_flash_fwd_hdim64_256_bf16_paged_softcap_sm90_cu_60c5005d_30654cute7productE
	.align		8
        /*0050*/ 	.dword	_ZN83_INTERNAL_e91defdf_47_flash_fwd_hdim64_256_bf16_paged_softcap_sm90_cu_60c5005d_30654cute1_E


//--------------------- .text._ZN7cutlass13device_kernelIN5flash11enable_sm90INS1_16FlashAttnFwdSm90INS1_25CollectiveMainloopFwdSm90ILi2EN4cute5tupleIJNS5_1CILi1EEES8_S8_EEENS6_IJNS7_ILi128EEENS7_ILi96EEENS7_ILi64EEEEEELi256ENS_10bfloat16_tEfNS_4arch4Sm90ELb0ELb0ELb1ELb0ELb1ELb0ELb0ELb1ELb0ELb1ELb0ELb0EEENS1_21CollectiveEpilogueFwdINS6_IJSA_NS7_ILi256EEESB_EEES9_SE_SG_Li256ELb0ELb1ELb0ELb0EEENS1_29StaticPersistentTileSchedulerILb0EEEEEEEEEvNT_6ParamsE --------------------------
	.section	.text._ZN7cutlass13device_kernelIN5flash11enable_sm90INS1_16FlashAttnFwdSm90INS1_25CollectiveMainloopFwdSm90ILi2EN4cute5tupleIJNS5_1CILi1EEES8_S8_EEENS6_IJNS7_ILi128EEENS7_ILi96EEENS7_ILi64EEEEEELi256ENS_10bfloat16_tEfNS_4arch4Sm90ELb0ELb0ELb1ELb0ELb1ELb0ELb0ELb1ELb0ELb1ELb0ELb0EEENS1_21CollectiveEpilogueFwdINS6_IJSA_NS7_ILi256EEESB_EEES9_SE_SG_Li256ELb0ELb1ELb0ELb0EEENS1_29StaticPersistentTileSchedulerILb0EEEEEEEEEvNT_6ParamsE,"ax",@progbits
	.align	128
.text._ZN7cutlass13device_kernelIN5flash11enable_sm90INS1_16FlashAttnFwdSm90INS1_25CollectiveMainloopFwdSm90ILi2EN4cute5tupleIJNS5_1CILi1EEES8_S8_EEENS6_IJNS7_ILi128EEENS7_ILi96EEENS7_ILi64EEEEEELi256ENS_10bfloat16_tEfNS_4arch4Sm90ELb0ELb0ELb1ELb0ELb1ELb0ELb0ELb1ELb0ELb1ELb0ELb0EEENS1_21CollectiveEpilogueFwdINS6_IJSA_NS7_ILi256EEESB_EEES9_SE_SG_Li256ELb0ELb1ELb0ELb0EEENS1_29StaticPersistentTileSchedulerILb0EEEEEEEEEvNT_6ParamsE:
        .type           _ZN7cutlass13device_kernelIN5flash11enable_sm90INS1_16FlashAttnFwdSm90INS1_25CollectiveMainloopFwdSm90ILi2EN4cute5tupleIJNS5_1CILi1EEES8_S8_EEENS6_IJNS7_ILi128EEENS7_ILi96EEENS7_ILi64EEEEEELi256ENS_10bfloat16_tEfNS_4arch4Sm90ELb0ELb0ELb1ELb0ELb1ELb0ELb0ELb1ELb0ELb1ELb0ELb0EEENS1_21CollectiveEpilogueFwdINS6_IJSA_NS7_ILi256EEESB_EEES9_SE_SG_Li256ELb0ELb1ELb0ELb0EEENS1_29StaticPersistentTileSchedulerILb0EEEEEEEEEvNT_6ParamsE,@function
        .size           _ZN7cutlass13device_kernelIN5flash11enable_sm90INS1_16FlashAttnFwdSm90INS1_25CollectiveMainloopFwdSm90ILi2EN4cute5tupleIJNS5_1CILi1EEES8_S8_EEENS6_IJNS7_ILi128EEENS7_ILi96EEENS7_ILi64EEEEEELi256ENS_10bfloat16_tEfNS_4arch4Sm90ELb0ELb0ELb1ELb0ELb1ELb0ELb0ELb1ELb0ELb1ELb0ELb0EEENS1_21CollectiveEpilogueFwdINS6_IJSA_NS7_ILi256EEESB_EEES9_SE_SG_Li256ELb0ELb1ELb0ELb0EEENS1_29StaticPersistentTileSchedulerILb0EEEEEEEEEvNT_6ParamsE,(.L_x_18 - _ZN7cutlass13device_kernelIN5flash11enable_sm90INS1_16FlashAttnFwdSm90INS1_25CollectiveMainloopFwdSm90ILi2EN4cute5tupleIJNS5_1CILi1EEES8_S8_EEENS6_IJNS7_ILi128EEENS7_ILi96EEENS7_ILi64EEEEEELi256ENS_10bfloat16_tEfNS_4arch4Sm90ELb0ELb0ELb1ELb0ELb1ELb0ELb0ELb1ELb0ELb1ELb0ELb0EEENS1_21CollectiveEpilogueFwdINS6_IJSA_NS7_ILi256EEESB_EEES9_SE_SG_Li256ELb0ELb1ELb0ELb0EEENS1_29StaticPersistentTileSchedulerILb0EEEEEEEEEvNT_6ParamsE)
        .other          _ZN7cutlass13device_kernelIN5flash11enable_sm90INS1_16FlashAttnFwdSm90INS1_25CollectiveMainloopFwdSm90ILi2EN4cute5tupleIJNS5_1CILi1EEES8_S8_EEENS6_IJNS7_ILi128EEENS7_ILi96EEENS7_ILi64EEEEEELi256ENS_10bfloat16_tEfNS_4arch4Sm90ELb0ELb0ELb1ELb0ELb1ELb0ELb0ELb1ELb0ELb1ELb0ELb0EEENS1_21CollectiveEpilogueFwdINS6_IJSA_NS7_ILi256EEESB_EEES9_SE_SG_Li256ELb0ELb1ELb0ELb0EEENS1_29StaticPersistentTileSchedulerILb0EEEEEEEEEvNT_6ParamsE,@"STO_CUDA_ENTRY STV_DEFAULT"
_ZN7cutlass13device_kernelIN5flash11enable_sm90INS1_16FlashAttnFwdSm90INS1_25CollectiveMainloopFwdSm90ILi2EN4cute5tupleIJNS5_1CILi1EEES8_S8_EEENS6_IJNS7_ILi128EEENS7_ILi96EEENS7_ILi64EEEEEELi256ENS_10bfloat16_tEfNS_4arch4Sm90ELb0ELb0ELb1ELb0ELb1ELb0ELb0ELb1ELb0ELb1ELb0ELb0EEENS1_21CollectiveEpilogueFwdINS6_IJSA_NS7_ILi256EEESB_EEES9_SE_SG_Li256ELb0ELb1ELb0ELb0EEENS1_29StaticPersistentTileSchedulerILb0EEEEEEEEEvNT_6ParamsE:
[----:B------:R-:W-:Y:S01]  /*0000*/  LDC R1, c[0x0][0x37c] ;  /* 0x0000df00ff017b82 */ /* 0x000fe20000000800 */
[----:B------:R-:W-:Y:S05]  /*0010*/  EXIT ;  /* 0x000000000000794d */ /* 0x000fea0003800000 */
.L_x_0:
[----:B------:R-:W-:-:S00]  /*0020*/  BRA `(.L_x_0) ;  /* 0xfffffffc00fc7947 */ /* 0x000fc0000383ffff */
[----:B------:R-:W-:-:S00]  /*0030*/  NOP ;  /* 0x0000000000007918 */ /* 0x000fc00000000000 */
        /* <DEDUP_REMOVED lines=12> */
.L_x_18:


//--------------------- .text._ZN7cutlass13device_kernelIN5flash11enable_sm90INS1_16FlashAttnFwdSm90INS1_25CollectiveMainloopFwdSm90ILi2EN4cute5tupleIJNS5_1CILi1EEES8_S8_EEENS6_IJNS7_ILi128EEENS7_ILi96EEENS7_ILi64EEEEEELi256ENS_10bfloat16_tEfNS_4arch4Sm90ELb0ELb0ELb1ELb0ELb1ELb0ELb1ELb1ELb0ELb1ELb0ELb0EEENS1_21CollectiveEpilogueFwdINS6_IJSA_NS7_ILi256EEESB_EEES9_SE_SG_Li256ELb0ELb1ELb0ELb0EEENS1_29StaticPersistentTileSchedulerILb0EEEEEEEEEvNT_6ParamsE --------------------------
	.section	.text._ZN7cutlass13device_kernelIN5flash11enable_sm90INS1_16FlashAttnFwdSm90INS1_25CollectiveMainloopFwdSm90ILi2EN4cute5tupleIJNS5_1CILi1EEES8_S8_EEENS6_IJNS7_ILi128EEENS7_ILi96EEENS7_ILi64EEEEEELi256ENS_10bfloat16_tEfNS_4arch4Sm90ELb0ELb0ELb1ELb0ELb1ELb0ELb1ELb1ELb0ELb1ELb0ELb0EEENS1_21CollectiveEpilogueFwdINS6_IJSA_NS7_ILi256EEESB_EEES9_SE_SG_Li256ELb0ELb1ELb0ELb0EEENS1_29StaticPersistentTileSchedulerILb0EEEEEEEEEvNT_6ParamsE,"ax",@progbits
	.align	128
.text._ZN7cutlass13device_kernelIN5flash11enable_sm90INS1_16FlashAttnFwdSm90INS1_25CollectiveMainloopFwdSm90ILi2EN4cute5tupleIJNS5_1CILi1EEES8_S8_EEENS6_IJNS7_ILi128EEENS7_ILi96EEENS7_ILi64EEEEEELi256ENS_10bfloat16_tEfNS_4arch4Sm90ELb0ELb0ELb1ELb0ELb1ELb0ELb1ELb1ELb0ELb1ELb0ELb0EEENS1_21CollectiveEpilogueFwdINS6_IJSA_NS7_ILi256EEESB_EEES9_SE_SG_Li256ELb0ELb1ELb0ELb0EEENS1_29StaticPersistentTileSchedulerILb0EEEEEEEEEvNT_6ParamsE:
        .type           _ZN7cutlass13device_kernelIN5flash11enable_sm90INS1_16FlashAttnFwdSm90INS1_25CollectiveMainloopFwdSm90ILi2EN4cute5tupleIJNS5_1CILi1EEES8_S8_EEENS6_IJNS7_ILi128EEENS7_ILi96EEENS7_ILi64EEEEEELi256ENS_10bfloat16_tEfNS_4arch4Sm90ELb0ELb0ELb1ELb0ELb1ELb0ELb1ELb1ELb0ELb1ELb0ELb0EEENS1_21CollectiveEpilogueFwdINS6_IJSA_NS7_ILi256EEESB_EEES9_SE_SG_Li256ELb0ELb1ELb0ELb0EEENS1_29StaticPersistentTileSchedulerILb0EEEEEEEEEvNT_6ParamsE,@function
        .size           _ZN7cutlass13device_kernelIN5flash11enable_sm90INS1_16FlashAttnFwdSm90INS1_25CollectiveMainloopFwdSm90ILi2EN4cute5tupleIJNS5_1CILi1EEES8_S8_EEENS6_IJNS7_ILi128EEENS7_ILi96EEENS7_ILi64EEEEEELi256ENS_10bfloat16_tEfNS_4arch4Sm90ELb0ELb0ELb1ELb0ELb1ELb0ELb1ELb1ELb0ELb1ELb0ELb0EEENS1_21CollectiveEpilogueFwdINS6_IJSA_NS7_ILi256EEESB_EEES9_SE_SG_Li256ELb0ELb1ELb0ELb0EEENS1_29StaticPersistentTileSchedulerILb0EEEEEEEEEvNT_6ParamsE,(.L_x_19 - _ZN7cutlass13device_kernelIN5flash11enable_sm90INS1_16FlashAttnFwdSm90INS1_25CollectiveMainloopFwdSm90ILi2EN4cute5tupleIJNS5_1CILi1EEES8_S8_EEENS6_IJNS7_ILi128EEENS7_ILi96EEENS7_ILi64EEEEEELi256ENS_10bfloat16_tEfNS_4arch4Sm90ELb0ELb0ELb1ELb0ELb1ELb0ELb1ELb1ELb0ELb1ELb0ELb0EEENS1_21CollectiveEpilogueFwdINS6_IJSA_NS7_ILi256EEESB_EEES9_SE_SG_Li256ELb0ELb1ELb0ELb0EEENS1_29StaticPersistentTileSchedulerILb0EEEEEEEEEvNT_6ParamsE)
        .other          _ZN7cutlass13device_kernelIN5flash11enable_sm90INS1_16FlashAttnFwdSm90INS1_25CollectiveMainloopFwdSm90ILi2EN4cute5tupleIJNS5_1CILi1EEES8_S8_EEENS6_IJNS7_ILi128EEENS7_ILi96EEENS7_ILi64EEEEEELi256ENS_10bfloat16_tEfNS_4arch4Sm90ELb0ELb0ELb1ELb0ELb1ELb0ELb1ELb1ELb0ELb1ELb0ELb0EEENS1_21CollectiveEpilogueFwdINS6_IJSA_NS7_ILi256EEESB_EEES9_SE_SG_Li256ELb0ELb1ELb0ELb0EEENS1_29StaticPersistentTileSchedulerILb0EEEEEEEEEvNT_6ParamsE,@"STO_CUDA_ENTRY STV_DEFAULT"
_ZN7cutlass13device_kernelIN5flash11enable_sm90INS1_16FlashAttnFwdSm90INS1_25CollectiveMainloopFwdSm90ILi2EN4cute5tupleIJNS5_1CILi1EEES8_S8_EEENS6_IJNS7_ILi128EEENS7_ILi96EEENS7_ILi64EEEEEELi256ENS_10bfloat16_tEfNS_4arch4Sm90ELb0ELb0ELb1ELb0ELb1ELb0ELb1ELb1ELb0ELb1ELb0ELb0EEENS1_21CollectiveEpilogueFwdINS6_IJSA_NS7_ILi256EEESB_EEES9_SE_SG_Li256ELb0ELb1ELb0ELb0EEENS1_29StaticPersistentTileSchedulerILb0EEEEEEEEEvNT_6ParamsE:
[----:B------:R-:W-:Y:S01]  /*0000*/  LDC R1, c[0x0][0x37c] ;  /* 0x0000df00ff017b82 */ /* 0x000fe20000000800 */
[----:B------:R-:W-:Y:S05]  /*0010*/  EXIT ;  /* 0x000000000000794d */ /* 0x000fea0003800000 */
.L_x_1:
        /* <DEDUP_REMOVED lines=14> */
.L_x_19:


//--------------------- .text._ZN7cutlass13device_kernelIN5flash11enable_sm90INS1_16FlashAttnFwdSm90INS1_25CollectiveMainloopFwdSm90ILi2EN4cute5tupleIJNS5_1CILi1EEES8_S8_EEENS6_IJNS7_ILi128EEENS7_ILi96EEENS7_ILi64EEEEEELi256ENS_10bfloat16_tEfNS_4arch4Sm90ELb0ELb0ELb1ELb1ELb1ELb0ELb0ELb1ELb0ELb1ELb0ELb0EEENS1_21CollectiveEpilogueFwdINS6_IJSA_NS7_ILi256EEESB_EEES9_SE_SG_Li256ELb1ELb1ELb0ELb0EEENS1_36VarlenDynamicPersistentTileSchedulerILi128ELi96ELi256ELi128ELb0ELb1ELb1ELb0ELb1ELb1EEEEEEEEEvNT_6ParamsE --------------------------
	.section	.text._ZN7cutlass13device_kernelIN5flash11enable_sm90INS1_16FlashAttnFwdSm90INS1_25CollectiveMainloopFwdSm90ILi2EN4cute5tupleIJNS5_1CILi1EEES8_S8_EEENS6_IJNS7_ILi128EEENS7_ILi96EEENS7_ILi64EEEEEELi256ENS_10bfloat16_tEfNS_4arch4Sm90ELb0ELb0ELb1ELb1ELb1ELb0ELb0ELb1ELb0ELb1ELb0ELb0EEENS1_21CollectiveEpilogueFwdINS6_IJSA_NS7_ILi256EEESB_EEES9_SE_SG_Li256ELb1ELb1ELb0ELb0EEENS1_36VarlenDynamicPersistentTileSchedulerILi128ELi96ELi256ELi128ELb0ELb1ELb1ELb0ELb1ELb1EEEEEEEEEvNT_6ParamsE,"ax",@progbits
	.align	128
.text._ZN7cutlass13device_kernelIN5flash11enable_sm90INS1_16FlashAttnFwdSm90INS1_25CollectiveMainloopFwdSm90ILi2EN4cute5tupleIJNS5_1CILi1EEES8_S8_EEENS6_IJNS7_ILi128EEENS7_ILi96EEENS7_ILi64EEEEEELi256ENS_10bfloat16_tEfNS_4arch4Sm90ELb0ELb0ELb1ELb1ELb1ELb0ELb0ELb1ELb0ELb1ELb0ELb0EEENS1_21CollectiveEpilogueFwdINS6_IJSA_NS7_ILi256EEESB_EEES9_SE_SG_Li256ELb1ELb1ELb0ELb0EEENS1_36VarlenDynamicPersistentTileSchedulerILi128ELi96ELi256ELi128ELb0ELb1ELb1ELb0ELb1ELb1EEEEEEEEEvNT_6ParamsE:
        .type           _ZN7cutlass13device_kernelIN5flash11enable_sm90INS1_16FlashAttnFwdSm90INS1_25CollectiveMainloopFwdSm90ILi2EN4cute5tupleIJNS5_1CILi1EEES8_S8_EEENS6_IJNS7_ILi128EEENS7_ILi96EEENS7_ILi64EEEEEELi256ENS_10bfloat16_tEfNS_4arch4Sm90ELb0ELb0ELb1ELb1ELb1ELb0ELb0ELb1ELb0ELb1ELb0ELb0EEENS1_21CollectiveEpilogueFwdINS6_IJSA_NS7_ILi256EEESB_EEES9_SE_SG_Li256ELb1ELb1ELb0ELb0EEENS1_36VarlenDynamicPersistentTileSchedulerILi128ELi96ELi256ELi128ELb0ELb1ELb1ELb0ELb1ELb1EEEEEEEEEvNT_6ParamsE,@function
        .size           _ZN7cutlass13device_kernelIN5flash11enable_sm90INS1_16FlashAttnFwdSm90INS1_25CollectiveMainloopFwdSm90ILi2EN4cute5tupleIJNS5_1CILi1EEES8_S8_EEENS6_IJNS7_ILi128EEENS7_ILi96EEENS7_ILi64EEEEEELi256ENS_10bfloat16_tEfNS_4arch4Sm90ELb0ELb0ELb1ELb1ELb1ELb0ELb0ELb1ELb0ELb1ELb0ELb0EEENS1_21CollectiveEpilogueFwdINS6_IJSA_NS7_ILi256EEESB_EEES9_SE_SG_Li256ELb1ELb1ELb0ELb0EEENS1_36VarlenDynamicPersistentTileSchedulerILi128ELi96ELi256ELi128ELb0ELb1ELb1ELb0ELb1ELb1EEEEEEEEEvNT_6ParamsE,(.L_x_20 - _ZN7cutlass13device_kernelIN5flash11enable_sm90INS1_16FlashAttnFwdSm90INS1_25CollectiveMainloopFwdSm90ILi2EN4cute5tupleIJNS5_1CILi1EEES8_S8_EEENS6_IJNS7_ILi128EEENS7_ILi96EEENS7_ILi64EEEEEELi256ENS_10bfloat16_tEfNS_4arch4Sm90ELb0ELb0ELb1ELb1ELb1ELb0ELb0ELb1ELb0ELb1ELb0ELb0EEENS1_21CollectiveEpilogueFwdINS6_IJSA_NS7_ILi256EEESB_EEES9_SE_SG_Li256ELb1ELb1ELb0ELb0EEENS1_36VarlenDynamicPersistentTileSchedulerILi128ELi96ELi256ELi128ELb0ELb1ELb1ELb0ELb1ELb1EEEEEEEEEvNT_6ParamsE)
        .other          _ZN7cutlass13device_kernelIN5flash11enable_sm90INS1_16FlashAttnFwdSm90INS1_25CollectiveMainloopFwdSm90ILi2EN4cute5tupleIJNS5_1CILi1EEES8_S8_EEENS6_IJNS7_ILi128EEENS7_ILi96EEENS7_ILi64EEEEEELi256ENS_10bfloat16_tEfNS_4arch4Sm90ELb0ELb0ELb1ELb1ELb1ELb0ELb0ELb1ELb0ELb1ELb0ELb0EEENS1_21CollectiveEpilogueFwdINS6_IJSA_NS7_ILi256EEESB_EEES9_SE_SG_Li256ELb1ELb1ELb0ELb0EEENS1_36VarlenDynamicPersistentTileSchedulerILi128ELi96ELi256ELi128ELb0ELb1ELb1ELb0ELb1ELb1EEEEEEEEEvNT_6ParamsE,@"STO_CUDA_ENTRY STV_DEFAULT"
_ZN7cutlass13device_kernelIN5flash11enable_sm90INS1_16FlashAttnFwdSm90INS1_25CollectiveMainloopFwdSm90ILi2EN4cute5tupleIJNS5_1CILi1EEES8_S8_EEENS6_IJNS7_ILi128EEENS7_ILi96EEENS7_ILi64EEEEEELi256ENS_10bfloat16_tEfNS_4arch4Sm90ELb0ELb0ELb1ELb1ELb1ELb0ELb0ELb1ELb0ELb1ELb0ELb0EEENS1_21CollectiveEpilogueFwdINS6_IJSA_NS7_ILi256EEESB_EEES9_SE_SG_Li256ELb1ELb1ELb0ELb0EEENS1_36VarlenDynamicPersistentTileSchedulerILi128ELi96ELi256ELi128ELb0ELb1ELb1ELb0ELb1ELb1EEEEEEEEEvNT_6ParamsE:
[----:B------:R-:W-:Y:S01]  /*0000*/  LDC R1, c[0x0][0x37c] ;  /* 0x0000df00ff017b82 */ /* 0x000fe20000000800 */
[----:B------:R-:W-:Y:S05]  /*0010*/  EXIT ;  /* 0x000000000000794d */ /* 0x000fea0003800000 */
.L_x_2:
        /* <DEDUP_REMOVED lines=14> */
.L_x_20:


//--------------------- .text._ZN7cutlass13device_kernelIN5flash11enable_sm90INS1_16FlashAttnFwdSm90INS1_25CollectiveMainloopFwdSm90ILi2EN4cute5tupleIJNS5_1CILi1EEES8_S8_EEENS6_IJNS7_ILi128EEENS7_ILi96EEENS7_ILi64EEEEEELi256ENS_10bfloat16_tEfNS_4arch4Sm90ELb0ELb0ELb1ELb1ELb1ELb1ELb0ELb1ELb0ELb1ELb0ELb0EEENS1_21CollectiveEpilogueFwdINS6_IJSA_NS7_ILi256EEESB_EEES9_SE_SG_Li256ELb1ELb1ELb0ELb0EEENS1_36VarlenDynamicPersistentTileSchedulerILi128ELi96ELi256ELi128ELb0ELb1ELb1ELb0ELb1ELb1EEEEEEEEEvNT_6ParamsE --------------------------
	.section	.text._ZN7cutlass13device_kernelIN5flash11enable_sm90INS1_16FlashAttnFwdSm90INS1_25CollectiveMainloopFwdSm90ILi2EN4cute5tupleIJNS5_1CILi1EEES8_S8_EEENS6_IJNS7_ILi128EEENS7_ILi96EEENS7_ILi64EEEEEELi256ENS_10bfloat16_tEfNS_4arch4Sm90ELb0ELb0ELb1ELb1ELb1ELb1ELb0ELb1ELb0ELb1ELb0ELb0EEENS1_21CollectiveEpilogueFwdINS6_IJSA_NS7_ILi256EEESB_EEES9_SE_SG_Li256ELb1ELb1ELb0ELb0EEENS1_36VarlenDynamicPersistentTileSchedulerILi128ELi96ELi256ELi128ELb0ELb1ELb1ELb0ELb1ELb1EEEEEEEEEvNT_6ParamsE,"ax",@progbits
	.align	128
.text._ZN7cutlass13device_kernelIN5flash11enable_sm90INS1_16FlashAttnFwdSm90INS1_25CollectiveMainloopFwdSm90ILi2EN4cute5tupleIJNS5_1CILi1EEES8_S8_EEENS6_IJNS7_ILi128EEENS7_ILi96EEENS7_ILi64EEEEEELi256ENS_10bfloat16_tEfNS_4arch4Sm90ELb0ELb0ELb1ELb1ELb1ELb1ELb0ELb1ELb0ELb1ELb0ELb0EEENS1_21CollectiveEpilogueFwdINS6_IJSA_NS7_ILi256EEESB_EEES9_SE_SG_Li256ELb1ELb1ELb0ELb0EEENS1_36VarlenDynamicPersistentTileSchedulerILi128ELi96ELi256ELi128ELb0ELb1ELb1ELb0ELb1ELb1EEEEEEEEEvNT_6ParamsE:
        .type           _ZN7cutlass13device_kernelIN5flash11enable_sm90INS1_16FlashAttnFwdSm90INS1_25CollectiveMainloopFwdSm90ILi2EN4cute5tupleIJNS5_1CILi1EEES8_S8_EEENS6_IJNS7_ILi128EEENS7_ILi96EEENS7_ILi64EEEEEELi256ENS_10bfloat16_tEfNS_4arch4Sm90ELb0ELb0ELb1ELb1ELb1ELb1ELb0ELb1ELb0ELb1ELb0ELb0EEENS1_21CollectiveEpilogueFwdINS6_IJSA_NS7_ILi256EEESB_EEES9_SE_SG_Li256ELb1ELb1ELb0ELb0EEENS1_36VarlenDynamicPersistentTileSchedulerILi128ELi96ELi256ELi128ELb0ELb1ELb1ELb0ELb1ELb1EEEEEEEEEvNT_6ParamsE,@function
        .size           _ZN7cutlass13device_kernelIN5flash11enable_sm90INS1_16FlashAttnFwdSm90INS1_25CollectiveMainloopFwdSm90ILi2EN4cute5tupleIJNS5_1CILi1EEES8_S8_EEENS6_IJNS7_ILi128EEENS7_ILi96EEENS7_ILi64EEEEEELi256ENS_10bfloat16_tEfNS_4arch4Sm90ELb0ELb0ELb1ELb1ELb1ELb1ELb0ELb1ELb0ELb1ELb0ELb0EEENS1_21CollectiveEpilogueFwdINS6_IJSA_NS7_ILi256EEESB_EEES9_SE_SG_Li256ELb1ELb1ELb0ELb0EEENS1_36VarlenDynamicPersistentTileSchedulerILi128ELi96ELi256ELi128ELb0ELb1ELb1ELb0ELb1ELb1EEEEEEEEEvNT_6ParamsE,(.L_x_21 - _ZN7cutlass13device_kernelIN5flash11enable_sm90INS1_16FlashAttnFwdSm90INS1_25CollectiveMainloopFwdSm90ILi2EN4cute5tupleIJNS5_1CILi1EEES8_S8_EEENS6_IJNS7_ILi128EEENS7_ILi96EEENS7_ILi64EEEEEELi256ENS_10bfloat16_tEfNS_4arch4Sm90ELb0ELb0ELb1ELb1ELb1ELb1ELb0ELb1ELb0ELb1ELb0ELb0EEENS1_21CollectiveEpilogueFwdINS6_IJSA_NS7_ILi256EEESB_EEES9_SE_SG_Li256ELb1ELb1ELb0ELb0EEENS1_36VarlenDynamicPersistentTileSchedulerILi128ELi96ELi256ELi128ELb0ELb1ELb1ELb0ELb1ELb1EEEEEEEEEvNT_6ParamsE)
        .other          _ZN7cutlass13device_kernelIN5flash11enable_sm90INS1_16FlashAttnFwdSm90INS1_25CollectiveMainloopFwdSm90ILi2EN4cute5tupleIJNS5_1CILi1EEES8_S8_EEENS6_IJNS7_ILi128EEENS7_ILi96EEENS7_ILi64EEEEEELi256ENS_10bfloat16_tEfNS_4arch4Sm90ELb0ELb0ELb1ELb1ELb1ELb1ELb0ELb1ELb0ELb1ELb0ELb0EEENS1_21CollectiveEpilogueFwdINS6_IJSA_NS7_ILi256EEESB_EEES9_SE_SG_Li256ELb1ELb1ELb0ELb0EEENS1_36VarlenDynamicPersistentTileSchedulerILi128ELi96ELi256ELi128ELb0ELb1ELb1ELb0ELb1ELb1EEEEEEEEEvNT_6ParamsE,@"STO_CUDA_ENTRY STV_DEFAULT"
_ZN7cutlass13device_kernelIN5flash11enable_sm90INS1_16FlashAttnFwdSm90INS1_25CollectiveMainloopFwdSm90ILi2EN4cute5tupleIJNS5_1CILi1EEES8_S8_EEENS6_IJNS7_ILi128EEENS7_ILi96EEENS7_ILi64EEEEEELi256ENS_10bfloat16_tEfNS_4arch4Sm90ELb0ELb0ELb1ELb1ELb1ELb1ELb0ELb1ELb0ELb1ELb0ELb0EEENS1_21CollectiveEpilogueFwdINS6_IJSA_NS7_ILi256EEESB_EEES9_SE_SG_Li256ELb1ELb1ELb0ELb0EEENS1_36VarlenDynamicPersistentTileSchedulerILi128ELi96ELi256ELi128ELb0ELb1ELb1ELb0ELb1ELb1EEEEEEEEEvNT_6ParamsE:
[----:B------:R-:W-:Y:S01]  /*0000*/  LDC R1, c[0x0][0x37c] ;  /* 0x0000df00ff017b82 */ /* 0x000fe20000000800 */
[----:B------:R-:W-:Y:S05]  /*0010*/  EXIT ;  /* 0x000000000000794d */ /* 0x000fea0003800000 */
.L_x_3:
        /* <DEDUP_REMOVED lines=14> */
.L_x_21:


//--------------------- .text._ZN7cutlass13device_kernelIN5flash11enable_sm90INS1_16FlashAttnFwdSm90INS1_25CollectiveMainloopFwdSm90ILi2EN4cute5tupleIJNS5_1CILi1EEES8_S8_EEENS6_IJNS7_ILi128EEENS7_ILi96EEENS7_ILi64EEEEEELi256ENS_10bfloat16_tEfNS_4arch4Sm90ELb0ELb0ELb1ELb1ELb1ELb0ELb1ELb1ELb0ELb1ELb0ELb0EEENS1_21CollectiveEpilogueFwdINS6_IJSA_NS7_ILi256EEESB_EEES9_SE_SG_Li256ELb1ELb1ELb0ELb0EEENS1_36VarlenDynamicPersistentTileSchedulerILi128ELi96ELi256ELi128ELb0ELb1ELb1ELb0ELb1ELb1EEEEEEEEEvNT_6ParamsE --------------------------
	.section	.text._ZN7cutlass13device_kernelIN5flash11enable_sm90INS1_16FlashAttnFwdSm90INS1_25CollectiveMainloopFwdSm90ILi2EN4cute5tupleIJNS5_1CILi1EEES8_S8_EEENS6_IJNS7_ILi128EEENS7_ILi96EEENS7_ILi64EEEEEELi256ENS_10bfloat16_tEfNS_4arch4Sm90ELb0ELb0ELb1ELb1ELb1ELb0ELb1ELb1ELb0ELb1ELb0ELb0EEENS1_21CollectiveEpilogueFwdINS6_IJSA_NS7_ILi256EEESB_EEES9_SE_SG_Li256ELb1ELb1ELb0ELb0EEENS1_36VarlenDynamicPersistentTileSchedulerILi128ELi96ELi256ELi128ELb0ELb1ELb1ELb0ELb1ELb1EEEEEEEEEvNT_6ParamsE,"ax",@progbits
	.align	128
.text._ZN7cutlass13device_kernelIN5flash11enable_sm90INS1_16FlashAttnFwdSm90INS1_25CollectiveMainloopFwdSm90ILi2EN4cute5tupleIJNS5_1CILi1EEES8_S8_EEENS6_IJNS7_ILi128EEENS7_ILi96EEENS7_ILi64EEEEEELi256ENS_10bfloat16_tEfNS_4arch4Sm90ELb0ELb0ELb1ELb1ELb1ELb0ELb1ELb1ELb0ELb1ELb0ELb0EEENS1_21CollectiveEpilogueFwdINS6_IJSA_NS7_ILi256EEESB_EEES9_SE_SG_Li256ELb1ELb1ELb0ELb0EEENS1_36VarlenDynamicPersistentTileSchedulerILi128ELi96ELi256ELi128ELb0ELb1ELb1ELb0ELb1ELb1EEEEEEEEEvNT_6ParamsE:
        .type           _ZN7cutlass13device_kernelIN5flash11enable_sm90INS1_16FlashAttnFwdSm90INS1_25CollectiveMainloopFwdSm90ILi2EN4cute5tupleIJNS5_1CILi1EEES8_S8_EEENS6_IJNS7_ILi128EEENS7_ILi96EEENS7_ILi64EEEEEELi256ENS_10bfloat16_tEfNS_4arch4Sm90ELb0ELb0ELb1ELb1ELb1ELb0ELb1ELb1ELb0ELb1ELb0ELb0EEENS1_21CollectiveEpilogueFwdINS6_IJSA_NS7_ILi256EEESB_EEES9_SE_SG_Li256ELb1ELb1ELb0ELb0EEENS1_36VarlenDynamicPersistentTileSchedulerILi128ELi96ELi256ELi128ELb0ELb1ELb1ELb0ELb1ELb1EEEEEEEEEvNT_6ParamsE,@function
        .size           _ZN7cutlass13device_kernelIN5flash11enable_sm90INS1_16FlashAttnFwdSm90INS1_25CollectiveMainloopFwdSm90ILi2EN4cute5tupleIJNS5_1CILi1EEES8_S8_EEENS6_IJNS7_ILi128EEENS7_ILi96EEENS7_ILi64EEEEEELi256ENS_10bfloat16_tEfNS_4arch4Sm90ELb0ELb0ELb1ELb1ELb1ELb0ELb1ELb1ELb0ELb1ELb0ELb0EEENS1_21CollectiveEpilogueFwdINS6_IJSA_NS7_ILi256EEESB_EEES9_SE_SG_Li256ELb1ELb1ELb0ELb0EEENS1_36VarlenDynamicPersistentTileSchedulerILi128ELi96ELi256ELi128ELb0ELb1ELb1ELb0ELb1ELb1EEEEEEEEEvNT_6ParamsE,(.L_x_22 - _ZN7cutlass13device_kernelIN5flash11enable_sm90INS1_16FlashAttnFwdSm90INS1_25CollectiveMainloopFwdSm90ILi2EN4cute5tupleIJNS5_1CILi1EEES8_S8_EEENS6_IJNS7_ILi128EEENS7_ILi96EEENS7_ILi64EEEEEELi256ENS_10bfloat16_tEfNS_4arch4Sm90ELb0ELb0ELb1ELb1ELb1ELb0ELb1ELb1ELb0ELb1ELb0ELb0EEENS1_21CollectiveEpilogueFwdINS6_IJSA_NS7_ILi256EEESB_EEES9_SE_SG_Li256ELb1ELb1ELb0ELb0EEENS1_36VarlenDynamicPersistentTileSchedulerILi128ELi96ELi256ELi128ELb0ELb1ELb1ELb0ELb1ELb1EEEEEEEEEvNT_6ParamsE)
        .other          _ZN7cutlass13device_kernelIN5flash11enable_sm90INS1_16FlashAttnFwdSm90INS1_25CollectiveMainloopFwdSm90ILi2EN4cute5tupleIJNS5_1CILi1EEES8_S8_EEENS6_IJNS7_ILi128EEENS7_ILi96EEENS7_ILi64EEEEEELi256ENS_10bfloat16_tEfNS_4arch4Sm90ELb0ELb0ELb1ELb1ELb1ELb0ELb1ELb1ELb0ELb1ELb0ELb0EEENS1_21CollectiveEpilogueFwdINS6_IJSA_NS7_ILi256EEESB_EEES9_SE_SG_Li256ELb1ELb1ELb0ELb0EEENS1_36VarlenDynamicPersistentTileSchedulerILi128ELi96ELi256ELi128ELb0ELb1ELb1ELb0ELb1ELb1EEEEEEEEEvNT_6ParamsE,@"STO_CUDA_ENTRY STV_DEFAULT"
_ZN7cutlass13device_kernelIN5flash11enable_sm90INS1_16FlashAttnFwdSm90INS1_25CollectiveMainloopFwdSm90ILi2EN4cute5tupleIJNS5_1CILi1EEES8_S8_EEENS6_IJNS7_ILi128EEENS7_ILi96EEENS7_ILi64EEEEEELi256ENS_10bfloat16_tEfNS_4arch4Sm90ELb0ELb0ELb1ELb1ELb1ELb0ELb1ELb1ELb0ELb1ELb0ELb0EEENS1_21CollectiveEpilogueFwdINS6_IJSA_NS7_ILi256EEESB_EEES9_SE_SG_Li256ELb1ELb1ELb0ELb0EEENS1_36VarlenDynamicPersistentTileSchedulerILi128ELi96ELi256ELi128ELb0ELb1ELb1ELb0ELb1ELb1EEEEEEEEEvNT_6ParamsE:
[----:B------:R-:W-:Y:S01]  /*0000*/  LDC R1, c[0x0][0x37c] ;  /* 0x0000df00ff017b82 */ /* 0x000fe20000000800 */
[----:B------:R-:W-:Y:S05]  /*0010*/  EXIT ;  /* 0x000000000000794d */ /* 0x000fea0003800000 */
.L_x_4:
        /* <DEDUP_REMOVED lines=14> */
.L_x_22:


//--------------------- .text._ZN7cutlass13device_kernelIN5flash11enable_sm90INS1_16FlashAttnFwdSm90INS1_25CollectiveMainloopFwdSm90ILi2EN4cute5tupleIJNS5_1CILi1EEES8_S8_EEENS6_IJNS7_ILi128EEENS7_ILi96EEENS7_ILi64EEEEEELi256ENS_10bfloat16_tEfNS_4arch4Sm90ELb0ELb0ELb1ELb1ELb1ELb1ELb1ELb1ELb0ELb1ELb0ELb0EEENS1_21CollectiveEpilogueFwdINS6_IJSA_NS7_ILi256EEESB_EEES9_SE_SG_Li256ELb1ELb1ELb0ELb0EEENS1_36VarlenDynamicPersistentTileSchedulerILi128ELi96ELi256ELi128ELb0ELb1ELb1ELb0ELb1ELb1EEEEEEEEEvNT_6ParamsE --------------------------
	.section	.text._ZN7cutlass13device_kernelIN5flash11enable_sm90INS1_16FlashAttnFwdSm90INS1_25CollectiveMainloopFwdSm90ILi2EN4cute5tupleIJNS5_1CILi1EEES8_S8_EEENS6_IJNS7_ILi128EEENS7_ILi96EEENS7_ILi64EEEEEELi256ENS_10bfloat16_tEfNS_4arch4Sm90ELb0ELb0ELb1ELb1ELb1ELb1ELb1ELb1ELb0ELb1ELb0ELb0EEENS1_21CollectiveEpilogueFwdINS6_IJSA_NS7_ILi256EEESB_EEES9_SE_SG_Li256ELb1ELb1ELb0ELb0EEENS1_36VarlenDynamicPersistentTileSchedulerILi128ELi96ELi256ELi128ELb0ELb1ELb1ELb0ELb1ELb1EEEEEEEEEvNT_6ParamsE,"ax",@progbits
	.align	128
.text._ZN7cutlass13device_kernelIN5flash11enable_sm90INS1_16FlashAttnFwdSm90INS1_25CollectiveMainloopFwdSm90ILi2EN4cute5tupleIJNS5_1CILi1EEES8_S8_EEENS6_IJNS7_ILi128EEENS7_ILi96EEENS7_ILi64EEEEEELi256ENS_10bfloat16_tEfNS_4arch4Sm90ELb0ELb0ELb1ELb1ELb1ELb1ELb1ELb1ELb0ELb1ELb0ELb0EEENS1_21CollectiveEpilogueFwdINS6_IJSA_NS7_ILi256EEESB_EEES9_SE_SG_Li256ELb1ELb1ELb0ELb0EEENS1_36VarlenDynamicPersistentTileSchedulerILi128ELi96ELi256ELi128ELb0ELb1ELb1ELb0ELb1ELb1EEEEEEEEEvNT_6ParamsE:
        .type           _ZN7cutlass13device_kernelIN5flash11enable_sm90INS1_16FlashAttnFwdSm90INS1_25CollectiveMainloopFwdSm90ILi2EN4cute5tupleIJNS5_1CILi1EEES8_S8_EEENS6_IJNS7_ILi128EEENS7_ILi96EEENS7_ILi64EEEEEELi256ENS_10bfloat16_tEfNS_4arch4Sm90ELb0ELb0ELb1ELb1ELb1ELb1ELb1ELb1ELb0ELb1ELb0ELb0EEENS1_21CollectiveEpilogueFwdINS6_IJSA_NS7_ILi256EEESB_EEES9_SE_SG_Li256ELb1ELb1ELb0ELb0EEENS1_36VarlenDynamicPersistentTileSchedulerILi128ELi96ELi256ELi128ELb0ELb1ELb1ELb0ELb1ELb1EEEEEEEEEvNT_6ParamsE,@function
        .size           _ZN7cutlass13device_kernelIN5flash11enable_sm90INS1_16FlashAttnFwdSm90INS1_25CollectiveMainloopFwdSm90ILi2EN4cute5tupleIJNS5_1CILi1EEES8_S8_EEENS6_IJNS7_ILi128EEENS7_ILi96EEENS7_ILi64EEEEEELi256ENS_10bfloat16_tEfNS_4arch4Sm90ELb0ELb0ELb1ELb1ELb1ELb1ELb1ELb1ELb0ELb1ELb0ELb0EEENS1_21CollectiveEpilogueFwdINS6_IJSA_NS7_ILi256EEESB_EEES9_SE_SG_Li256ELb1ELb1ELb0ELb0EEENS1_36VarlenDynamicPersistentTileSchedulerILi128ELi96ELi256ELi128ELb0ELb1ELb1ELb0ELb1ELb1EEEEEEEEEvNT_6ParamsE,(.L_x_23 - _ZN7cutlass13device_kernelIN5flash11enable_sm90INS1_16FlashAttnFwdSm90INS1_25CollectiveMainloopFwdSm90ILi2EN4cute5tupleIJNS5_1CILi1EEES8_S8_EEENS6_IJNS7_ILi128EEENS7_ILi96EEENS7_ILi64EEEEEELi256ENS_10bfloat16_tEfNS_4arch4Sm90ELb0ELb0ELb1ELb1ELb1ELb1ELb1ELb1ELb0ELb1ELb0ELb0EEENS1_21CollectiveEpilogueFwdINS6_IJSA_NS7_ILi256EEESB_EEES9_SE_SG_Li256ELb1ELb1ELb0ELb0EEENS1_36VarlenDynamicPersistentTileSchedulerILi128ELi96ELi256ELi128ELb0ELb1ELb1ELb0ELb1ELb1EEEEEEEEEvNT_6ParamsE)
        .other          _ZN7cutlass13device_kernelIN5flash11enable_sm90INS1_16FlashAttnFwdSm90INS1_25CollectiveMainloopFwdSm90ILi2EN4cute5tupleIJNS5_1CILi1EEES8_S8_EEENS6_IJNS7_ILi128EEENS7_ILi96EEENS7_ILi64EEEEEELi256ENS_10bfloat16_tEfNS_4arch4Sm90ELb0ELb0ELb1ELb1ELb1ELb1ELb1ELb1ELb0ELb1ELb0ELb0EEENS1_21CollectiveEpilogueFwdINS6_IJSA_NS7_ILi256EEESB_EEES9_SE_SG_Li256ELb1ELb1ELb0ELb0EEENS1_36VarlenDynamicPersistentTileSchedulerILi128ELi96ELi256ELi128ELb0ELb1ELb1ELb0ELb1ELb1EEEEEEEEEvNT_6ParamsE,@"STO_CUDA_ENTRY STV_DEFAULT"
_ZN7cutlass13device_kernelIN5flash11enable_sm90INS1_16FlashAttnFwdSm90INS1_25CollectiveMainloopFwdSm90ILi2EN4cute5tupleIJNS5_1CILi1EEES8_S8_EEENS6_IJNS7_ILi128EEENS7_ILi96EEENS7_ILi64EEEEEELi256ENS_10bfloat16_tEfNS_4arch4Sm90ELb0ELb0ELb1ELb1ELb1ELb1ELb1ELb1ELb0ELb1ELb0ELb0EEENS1_21CollectiveEpilogueFwdINS6_IJSA_NS7_ILi256EEESB_EEES9_SE_SG_Li256ELb1ELb1ELb0ELb0EEENS1_36VarlenDynamicPersistentTileSchedulerILi128ELi96ELi256ELi128ELb0ELb1ELb1ELb0ELb1ELb1EEEEEEEEEvNT_6ParamsE:
[----:B------:R-:W-:Y:S01]  /*0000*/  LDC R1, c[0x0][0x37c] ;  /* 0x0000df00ff017b82 */ /* 0x000fe20000000800 */
[----:B------:R-:W-:Y:S05]  /*0010*/  EXIT ;  /* 0x000000000000794d */ /* 0x000fea0003800000 */
.L_x_5:
        /* <DEDUP_REMOVED lines=14> */
.L_x_23:


//--------------------- .text._ZN7cutlass13device_kernelIN5flash11enable_sm90INS1_16FlashAttnFwdSm90INS1_25CollectiveMainloopFwdSm90ILi2EN4cute5tupleIJNS5_1CILi1EEES8_S8_EEENS6_IJNS7_ILi128EEENS7_ILi96EEENS7_ILi64EEEEEELi256ENS_10bfloat16_tEfNS_4arch4Sm90ELb0ELb1ELb1ELb0ELb1ELb0ELb0ELb1ELb0ELb1ELb0ELb0EEENS1_21CollectiveEpilogueFwdINS6_IJSA_NS7_ILi256EEESB_EEES9_SE_SG_Li256ELb0ELb1ELb0ELb0EEENS1_30DynamicPersistentTileSchedulerILi256ELi128ELb0ELb1ELb1EEEEEEEEEvNT_6ParamsE --------------------------
	.section	.text._ZN7cutlass13device_kernelIN5flash11enable_sm90INS1_16FlashAttnFwdSm90INS1_25CollectiveMainloopFwdSm90ILi2EN4cute5tupleIJNS5_1CILi1EEES8_S8_EEENS6_IJNS7_ILi128EEENS7_ILi96EEENS7_ILi64EEEEEELi256ENS_10bfloat16_tEfNS_4arch4Sm90ELb0ELb1ELb1ELb0ELb1ELb0ELb0ELb1ELb0ELb1ELb0ELb0EEENS1_21CollectiveEpilogueFwdINS6_IJSA_NS7_ILi256EEESB_EEES9_SE_SG_Li256ELb0ELb1ELb0ELb0EEENS1_30DynamicPersistentTileSchedulerILi256ELi128ELb0ELb1ELb1EEEEEEEEEvNT_6ParamsE,"ax",@progbits
	.align	128
.text._ZN7cutlass13device_kernelIN5flash11enable_sm90INS1_16FlashAttnFwdSm90INS1_25CollectiveMainloopFwdSm90ILi2EN4cute5tupleIJNS5_1CILi1EEES8_S8_EEENS6_IJNS7_ILi128EEENS7_ILi96EEENS7_ILi64EEEEEELi256ENS_10bfloat16_tEfNS_4arch4Sm90ELb0ELb1ELb1ELb0ELb1ELb0ELb0ELb1ELb0ELb1ELb0ELb0EEENS1_21CollectiveEpilogueFwdINS6_IJSA_NS7_ILi256EEESB_EEES9_SE_SG_Li256ELb0ELb1ELb0ELb0EEENS1_30DynamicPersistentTileSchedulerILi256ELi128ELb0ELb1ELb1EEEEEEEEEvNT_6ParamsE:
        .type           _ZN7cutlass13device_kernelIN5flash11enable_sm90INS1_16FlashAttnFwdSm90INS1_25CollectiveMainloopFwdSm90ILi2EN4cute5tupleIJNS5_1CILi1EEES8_S8_EEENS6_IJNS7_ILi128EEENS7_ILi96EEENS7_ILi64EEEEEELi256ENS_10bfloat16_tEfNS_4arch4Sm90ELb0ELb1ELb1ELb0ELb1ELb0ELb0ELb1ELb0ELb1ELb0ELb0EEENS1_21CollectiveEpilogueFwdINS6_IJSA_NS7_ILi256EEESB_EEES9_SE_SG_Li256ELb0ELb1ELb0ELb0EEENS1_30DynamicPersistentTileSchedulerILi256ELi128ELb0ELb1ELb1EEEEEEEEEvNT_6ParamsE,@function
        .size           _ZN7cutlass13device_kernelIN5flash11enable_sm90INS1_16FlashAttnFwdSm90INS1_25CollectiveMainloopFwdSm90ILi2EN4cute5tupleIJNS5_1CILi1EEES8_S8_EEENS6_IJNS7_ILi128EEENS7_ILi96EEENS7_ILi64EEEEEELi256ENS_10bfloat16_tEfNS_4arch4Sm90ELb0ELb1ELb1ELb0ELb1ELb0ELb0ELb1ELb0ELb1ELb0ELb0EEENS1_21CollectiveEpilogueFwdINS6_IJSA_NS7_ILi256EEESB_EEES9_SE_SG_Li256ELb0ELb1ELb0ELb0EEENS1_30DynamicPersistentTileSchedulerILi256ELi128ELb0ELb1ELb1EEEEEEEEEvNT_6ParamsE,(.L_x_24 - _ZN7cutlass13device_kernelIN5flash11enable_sm90INS1_16FlashAttnFwdSm90INS1_25CollectiveMainloopFwdSm90ILi2EN4cute5tupleIJNS5_1CILi1EEES8_S8_EEENS6_IJNS7_ILi128EEENS7_ILi96EEENS7_ILi64EEEEEELi256ENS_10bfloat16_tEfNS_4arch4Sm90ELb0ELb1ELb1ELb0ELb1ELb0ELb0ELb1ELb0ELb1ELb0ELb0EEENS1_21CollectiveEpilogueFwdINS6_IJSA_NS7_ILi256EEESB_EEES9_SE_SG_Li256ELb0ELb1ELb0ELb0EEENS1_30DynamicPersistentTileSchedulerILi256ELi128ELb0ELb1ELb1EEEEEEEEEvNT_6ParamsE)
        .other          _ZN7cutlass13device_kernelIN5flash11enable_sm90INS1_16FlashAttnFwdSm90INS1_25CollectiveMainloopFwdSm90ILi2EN4cute5tupleIJNS5_1CILi1EEES8_S8_EEENS6_IJNS7_ILi128EEENS7_ILi96EEENS7_ILi64EEEEEELi256ENS_10bfloat16_tEfNS_4arch4Sm90ELb0ELb1ELb1ELb0ELb1ELb0ELb0ELb1ELb0ELb1ELb0ELb0EEENS1_21CollectiveEpilogueFwdINS6_IJSA_NS7_ILi256EEESB_EEES9_SE_SG_Li256ELb0ELb1ELb0ELb0EEENS1_30DynamicPersistentTileSchedulerILi256ELi128ELb0ELb1ELb1EEEEEEEEEvNT_6ParamsE,@"STO_CUDA_ENTRY STV_DEFAULT"
_ZN7cutlass13device_kernelIN5flash11enable_sm90INS1_16FlashAttnFwdSm90INS1_25CollectiveMainloopFwdSm90ILi2EN4cute5tupleIJNS5_1CILi1EEES8_S8_EEENS6_IJNS7_ILi128EEENS7_ILi96EEENS7_ILi64EEEEEELi256ENS_10bfloat16_tEfNS_4arch4Sm90ELb0ELb1ELb1ELb0ELb1ELb0ELb0ELb1ELb0ELb1ELb0ELb0EEENS1_21CollectiveEpilogueFwdINS6_IJSA_NS7_ILi256EEESB_EEES9_SE_SG_Li256ELb0ELb1ELb0ELb0EEENS1_30DynamicPersistentTileSchedulerILi256ELi128ELb0ELb1ELb1EEEEEEEEEvNT_6ParamsE:
[----:B------:R-:W-:Y:S01]  /*0000*/  LDC R1, c[0x0][0x37c] ;  /* 0x0000df00ff017b82 */ /* 0x000fe20000000800 */
[----:B------:R-:W-:Y:S05]  /*0010*/  EXIT ;  /* 0x000000000000794d */ /* 0x000fea0003800000 */
.L_x_6:
        /* <DEDUP_REMOVED lines=14> */
.L_x_24:


//--------------------- .text._ZN7cutlass13device_kernelIN5flash11enable_sm90INS1_16FlashAttnFwdSm90INS1_25CollectiveMainloopFwdSm90ILi2EN4cute5tupleIJNS5_1CILi1EEES8_S8_EEENS6_IJNS7_ILi128EEENS7_ILi96EEENS7_ILi64EEEEEELi256ENS_10bfloat16_tEfNS_4arch4Sm90ELb0ELb1ELb1ELb0ELb1ELb0ELb1ELb1ELb0ELb1ELb0ELb0EEENS1_21CollectiveEpilogueFwdINS6_IJSA_NS7_ILi256EEESB_EEES9_SE_SG_Li256ELb0ELb1ELb0ELb0EEENS1_30DynamicPersistentTileSchedulerILi256ELi128ELb0ELb1ELb1EEEEEEEEEvNT_6ParamsE --------------------------
	.section	.text._ZN7cutlass13device_kernelIN5flash11enable_sm90INS1_16FlashAttnFwdSm90INS1_25CollectiveMainloopFwdSm90ILi2EN4cute5tupleIJNS5_1CILi1EEES8_S8_EEENS6_IJNS7_ILi128EEENS7_ILi96EEENS7_ILi64EEEEEELi256ENS_10bfloat16_tEfNS_4arch4Sm90ELb0ELb1ELb1ELb0ELb1ELb0ELb1ELb1ELb0ELb1ELb0ELb0EEENS1_21CollectiveEpilogueFwdINS6_IJSA_NS7_ILi256EEESB_EEES9_SE_SG_Li256ELb0ELb1ELb0ELb0EEENS1_30DynamicPersistentTileSchedulerILi256ELi128ELb0ELb1ELb1EEEEEEEEEvNT_6ParamsE,"ax",@progbits
	.align	128
.text._ZN7cutlass13device_kernelIN5flash11enable_sm90INS1_16FlashAttnFwdSm90INS1_25CollectiveMainloopFwdSm90ILi2EN4cute5tupleIJNS5_1CILi1EEES8_S8_EEENS6_IJNS7_ILi128EEENS7_ILi96EEENS7_ILi64EEEEEELi256ENS_10bfloat16_tEfNS_4arch4Sm90ELb0ELb1ELb1ELb0ELb1ELb0ELb1ELb1ELb0ELb1ELb0ELb0EEENS1_21CollectiveEpilogueFwdINS6_IJSA_NS7_ILi256EEESB_EEES9_SE_SG_Li256ELb0ELb1ELb0ELb0EEENS1_30DynamicPersistentTileSchedulerILi256ELi128ELb0ELb1ELb1EEEEEEEEEvNT_6ParamsE:
        .type           _ZN7cutlass13device_kernelIN5flash11enable_sm90INS1_16FlashAttnFwdSm90INS1_25CollectiveMainloopFwdSm90ILi2EN4cute5tupleIJNS5_1CILi1EEES8_S8_EEENS6_IJNS7_ILi128EEENS7_ILi96EEENS7_ILi64EEEEEELi256ENS_10bfloat16_tEfNS_4arch4Sm90ELb0ELb1ELb1ELb0ELb1ELb0ELb1ELb1ELb0ELb1ELb0ELb0EEENS1_21CollectiveEpilogueFwdINS6_IJSA_NS7_ILi256EEESB_EEES9_SE_SG_Li256ELb0ELb1ELb0ELb0EEENS1_30DynamicPersistentTileSchedulerILi256ELi128ELb0ELb1ELb1EEEEEEEEEvNT_6ParamsE,@function
        .size           _ZN7cutlass13device_kernelIN5flash11enable_sm90INS1_16FlashAttnFwdSm90INS1_25CollectiveMainloopFwdSm90ILi2EN4cute5tupleIJNS5_1CILi1EEES8_S8_EEENS6_IJNS7_ILi128EEENS7_ILi96EEENS7_ILi64EEEEEELi256ENS_10bfloat16_tEfNS_4arch4Sm90ELb0ELb1ELb1ELb0ELb1ELb0ELb1ELb1ELb0ELb1ELb0ELb0EEENS1_21CollectiveEpilogueFwdINS6_IJSA_NS7_ILi256EEESB_EEES9_SE_SG_Li256ELb0ELb1ELb0ELb0EEENS1_30DynamicPersistentTileSchedulerILi256ELi128ELb0ELb1ELb1EEEEEEEEEvNT_6ParamsE,(.L_x_25 - _ZN7cutlass13device_kernelIN5flash11enable_sm90INS1_16FlashAttnFwdSm90INS1_25CollectiveMainloopFwdSm90ILi2EN4cute5tupleIJNS5_1CILi1EEES8_S8_EEENS6_IJNS7_ILi128EEENS7_ILi96EEENS7_ILi64EEEEEELi256ENS_10bfloat16_tEfNS_4arch4Sm90ELb0ELb1ELb1ELb0ELb1ELb0ELb1ELb1ELb0ELb1ELb0ELb0EEENS1_21CollectiveEpilogueFwdINS6_IJSA_NS7_ILi256EEESB_EEES9_SE_SG_Li256ELb0ELb1ELb0ELb0EEENS1_30DynamicPersistentTileSchedulerILi256ELi128ELb0ELb1ELb1EEEEEEEEEvNT_6ParamsE)
        .other          _ZN7cutlass13device_kernelIN5flash11enable_sm90INS1_16FlashAttnFwdSm90INS1_25CollectiveMainloopFwdSm90ILi2EN4cute5tupleIJNS5_1CILi1EEES8_S8_EEENS6_IJNS7_ILi128EEENS7_ILi96EEENS7_ILi64EEEEEELi256ENS_10bfloat16_tEfNS_4arch4Sm90ELb0ELb1ELb1ELb0ELb1ELb0ELb1ELb1ELb0ELb1ELb0ELb0EEENS1_21CollectiveEpilogueFwdINS6_IJSA_NS7_ILi256EEESB_EEES9_SE_SG_Li256ELb0ELb1ELb0ELb0EEENS1_30DynamicPersistentTileSchedulerILi256ELi128ELb0ELb1ELb1EEEEEEEEEvNT_6ParamsE,@"STO_CUDA_ENTRY STV_DEFAULT"
_ZN7cutlass13device_kernelIN5flash11enable_sm90INS1_16FlashAttnFwdSm90INS1_25CollectiveMainloopFwdSm90ILi2EN4cute5tupleIJNS5_1CILi1EEES8_S8_EEENS6_IJNS7_ILi128EEENS7_ILi96EEENS7_ILi64EEEEEELi256ENS_10bfloat16_tEfNS_4arch4Sm90ELb0ELb1ELb1ELb0ELb1ELb0ELb1ELb1ELb0ELb1ELb0ELb0EEENS1_21CollectiveEpilogueFwdINS6_IJSA_NS7_ILi256EEESB_EEES9_SE_SG_Li256ELb0ELb1ELb0ELb0EEENS1_30DynamicPersistentTileSchedulerILi256ELi128ELb0ELb1ELb1EEEEEEEEEvNT_6ParamsE:
[----:B------:R-:W-:Y:S01]  /*0000*/  LDC R1, c[0x0][0x37c] ;  /* 0x0000df00ff017b82 */ /* 0x000fe20000000800 */
[----:B------:R-:W-:Y:S05]  /*0010*/  EXIT ;  /* 0x000000000000794d */ /* 0x000fea0003800000 */
.L_x_7:
        /* <DEDUP_REMOVED lines=14> */
.L_x_25:


//--------------------- .text._ZN7cutlass13device_kernelIN5flash11enable_sm90INS1_16FlashAttnFwdSm90INS1_25CollectiveMainloopFwdSm90ILi2EN4cute5tupleIJNS5_1CILi1EEES8_S8_EEENS6_IJNS7_ILi128EEENS7_ILi96EEENS7_ILi64EEEEEELi256ENS_10bfloat16_tEfNS_4arch4Sm90ELb0ELb1ELb1ELb1ELb1ELb0ELb0ELb1ELb0ELb1ELb0ELb0EEENS1_21CollectiveEpilogueFwdINS6_IJSA_NS7_ILi256EEESB_EEES9_SE_SG_Li256ELb1ELb1ELb0ELb0EEENS1_36VarlenDynamicPersistentTileSchedulerILi128ELi96ELi256ELi128ELb0ELb1ELb1ELb1ELb0ELb1EEEEEEEEEvNT_6ParamsE --------------------------
	.section	.text._ZN7cutlass13device_kernelIN5flash11enable_sm90INS1_16FlashAttnFwdSm90INS1_25CollectiveMainloopFwdSm90ILi2EN4cute5tupleIJNS5_1CILi1EEES8_S8_EEENS6_IJNS7_ILi128EEENS7_ILi96EEENS7_ILi64EEEEEELi256ENS_10bfloat16_tEfNS_4arch4Sm90ELb0ELb1ELb1ELb1ELb1ELb0ELb0ELb1ELb0ELb1ELb0ELb0EEENS1_21CollectiveEpilogueFwdINS6_IJSA_NS7_ILi256EEESB_EEES9_SE_SG_Li256ELb1ELb1ELb0ELb0EEENS1_36VarlenDynamicPersistentTileSchedulerILi128ELi96ELi256ELi128ELb0ELb1ELb1ELb1ELb0ELb1EEEEEEEEEvNT_6ParamsE,"ax",@progbits
	.align	128
.text._ZN7cutlass13device_kernelIN5flash11enable_sm90INS1_16FlashAttnFwdSm90INS1_25CollectiveMainloopFwdSm90ILi2EN4cute5tupleIJNS5_1CILi1EEES8_S8_EEENS6_IJNS7_ILi128EEENS7_ILi96EEENS7_ILi64EEEEEELi256ENS_10bfloat16_tEfNS_4arch4Sm90ELb0ELb1ELb1ELb1ELb1ELb0ELb0ELb1ELb0ELb1ELb0ELb0EEENS1_21CollectiveEpilogueFwdINS6_IJSA_NS7_ILi256EEESB_EEES9_SE_SG_Li256ELb1ELb1ELb0ELb0EEENS1_36VarlenDynamicPersistentTileSchedulerILi128ELi96ELi256ELi128ELb0ELb1ELb1ELb1ELb0ELb1EEEEEEEEEvNT_6ParamsE:
        .type           _ZN7cutlass13device_kernelIN5flash11enable_sm90INS1_16FlashAttnFwdSm90INS1_25CollectiveMainloopFwdSm90ILi2EN4cute5tupleIJNS5_1CILi1EEES8_S8_EEENS6_IJNS7_ILi128EEENS7_ILi96EEENS7_ILi64EEEEEELi256ENS_10bfloat16_tEfNS_4arch4Sm90ELb0ELb1ELb1ELb1ELb1ELb0ELb0ELb1ELb0ELb1ELb0ELb0EEENS1_21CollectiveEpilogueFwdINS6_IJSA_NS7_ILi256EEESB_EEES9_SE_SG_Li256ELb1ELb1ELb0ELb0EEENS1_36VarlenDynamicPersistentTileSchedulerILi128ELi96ELi256ELi128ELb0ELb1ELb1ELb1ELb0ELb1EEEEEEEEEvNT_6ParamsE,@function
        .size           _ZN7cutlass13device_kernelIN5flash11enable_sm90INS1_16FlashAttnFwdSm90INS1_25CollectiveMainloopFwdSm90ILi2EN4cute5tupleIJNS5_1CILi1EEES8_S8_EEENS6_IJNS7_ILi128EEENS7_ILi96EEENS7_ILi64EEEEEELi256ENS_10bfloat16_tEfNS_4arch4Sm90ELb0ELb1ELb1ELb1ELb1ELb0ELb0ELb1ELb0ELb1ELb0ELb0EEENS1_21CollectiveEpilogueFwdINS6_IJSA_NS7_ILi256EEESB_EEES9_SE_SG_Li256ELb1ELb1ELb0ELb0EEENS1_36VarlenDynamicPersistentTileSchedulerILi128ELi96ELi256ELi128ELb0ELb1ELb1ELb1ELb0ELb1EEEEEEEEEvNT_6ParamsE,(.L_x_26 - _ZN7cutlass13device_kernelIN5flash11enable_sm90INS1_16FlashAttnFwdSm90INS1_25CollectiveMainloopFwdSm90ILi2EN4cute5tupleIJNS5_1CILi1EEES8_S8_EEENS6_IJNS7_ILi128EEENS7_ILi96EEENS7_ILi64EEEEEELi256ENS_10bfloat16_tEfNS_4arch4Sm90ELb0ELb1ELb1ELb1ELb1ELb0ELb0ELb1ELb0ELb1ELb0ELb0EEENS1_21CollectiveEpilogueFwdINS6_IJSA_NS7_ILi256EEESB_EEES9_SE_SG_Li256ELb1ELb1ELb0ELb0EEENS1_36VarlenDynamicPersistentTileSchedulerILi128ELi96ELi256ELi128ELb0ELb1ELb1ELb1ELb0ELb1EEEEEEEEEvNT_6ParamsE)
        .other          _ZN7cutlass13device_kernelIN5flash11enable_sm90INS1_16FlashAttnFwdSm90INS1_25CollectiveMainloopFwdSm90ILi2EN4cute5tupleIJNS5_1CILi1EEES8_S8_EEENS6_IJNS7_ILi128EEENS7_ILi96EEENS7_ILi64EEEEEELi256ENS_10bfloat16_tEfNS_4arch4Sm90ELb0ELb1ELb1ELb1ELb1ELb0ELb0ELb1ELb0ELb1ELb0ELb0EEENS1_21CollectiveEpilogueFwdINS6_IJSA_NS7_ILi256EEESB_EEES9_SE_SG_Li256ELb1ELb1ELb0ELb0EEENS1_36VarlenDynamicPersistentTileSchedulerILi128ELi96ELi256ELi128ELb0ELb1ELb1ELb1ELb0ELb1EEEEEEEEEvNT_6ParamsE,@"STO_CUDA_ENTRY STV_DEFAULT"
_ZN7cutlass13device_kernelIN5flash11enable_sm90INS1_16FlashAttnFwdSm90INS1_25CollectiveMainloopFwdSm90ILi2EN4cute5tupleIJNS5_1CILi1EEES8_S8_EEENS6_IJNS7_ILi128EEENS7_ILi96EEENS7_ILi64EEEEEELi256ENS_10bfloat16_tEfNS_4arch4Sm90ELb0ELb1ELb1ELb1ELb1ELb0ELb0ELb1ELb0ELb1ELb0ELb0EEENS1_21CollectiveEpilogueFwdINS6_IJSA_NS7_ILi256EEESB_EEES9_SE_SG_Li256ELb1ELb1ELb0ELb0EEENS1_36VarlenDynamicPersistentTileSchedulerILi128ELi96ELi256ELi128ELb0ELb1ELb1ELb1ELb0ELb1EEEEEEEEEvNT_6ParamsE:
[----:B------:R-:W-:Y:S01]  /*0000*/  LDC R1, c[0x0][0x37c] ;  /* 0x0000df00ff017b82 */ /* 0x000fe20000000800 */
[----:B------:R-:W-:Y:S05]  /*0010*/  EXIT ;  /* 0x000000000000794d */ /* 0x000fea0003800000 */
.L_x_8:
        /* <DEDUP_REMOVED lines=14> */
.L_x_26:


//--------------------- .text._ZN7cutlass13device_kernelIN5flash11enable_sm90INS1_16FlashAttnFwdSm90INS1_25CollectiveMainloopFwdSm90ILi2EN4cute5tupleIJNS5_1CILi1EEES8_S8_EEENS6_IJNS7_ILi128EEENS7_ILi96EEENS7_ILi64EEEEEELi256ENS_10bfloat16_tEfNS_4arch4Sm90ELb0ELb1ELb1ELb1ELb1ELb1ELb0ELb1ELb0ELb1ELb0ELb0EEENS1_21CollectiveEpilogueFwdINS6_IJSA_NS7_ILi256EEESB_EEES9_SE_SG_Li256ELb1ELb1ELb0ELb0EEENS1_36VarlenDynamicPersistentTileSchedulerILi128ELi96ELi256ELi128ELb0ELb1ELb1ELb1ELb0ELb1EEEEEEEEEvNT_6ParamsE --------------------------
	.section	.text._ZN7cutlass13device_kernelIN5flash11enable_sm90INS1_16FlashAttnFwdSm90INS1_25CollectiveMainloopFwdSm90ILi2EN4cute5tupleIJNS5_1CILi1EEES8_S8_EEENS6_IJNS7_ILi128EEENS7_ILi96EEENS7_ILi64EEEEEELi256ENS_10bfloat16_tEfNS_4arch4Sm90ELb0ELb1ELb1ELb1ELb1ELb1ELb0ELb1ELb0ELb1ELb0ELb0EEENS1_21CollectiveEpilogueFwdINS6_IJSA_NS7_ILi256EEESB_EEES9_SE_SG_Li256ELb1ELb1ELb0ELb0EEENS1_36VarlenDynamicPersistentTileSchedulerILi128ELi96ELi256ELi128ELb0ELb1ELb1ELb1ELb0ELb1EEEEEEEEEvNT_6ParamsE,"ax",@progbits
	.align	128
.text._ZN7cutlass13device_kernelIN5flash11enable_sm90INS1_16FlashAttnFwdSm90INS1_25CollectiveMainloopFwdSm90ILi2EN4cute5tupleIJNS5_1CILi1EEES8_S8_EEENS6_IJNS7_ILi128EEENS7_ILi96EEENS7_ILi64EEEEEELi256ENS_10bfloat16_tEfNS_4arch4Sm90ELb0ELb1ELb1ELb1ELb1ELb1ELb0ELb1ELb0ELb1ELb0ELb0EEENS1_21CollectiveEpilogueFwdINS6_IJSA_NS7_ILi256EEESB_EEES9_SE_SG_Li256ELb1ELb1ELb0ELb0EEENS1_36VarlenDynamicPersistentTileSchedulerILi128ELi96ELi256ELi128ELb0ELb1ELb1ELb1ELb0ELb1EEEEEEEEEvNT_6ParamsE:
        .type           _ZN7cutlass13device_kernelIN5flash11enable_sm90INS1_16FlashAttnFwdSm90INS1_25CollectiveMainloopFwdSm90ILi2EN4cute5tupleIJNS5_1CILi1EEES8_S8_EEENS6_IJNS7_ILi128EEENS7_ILi96EEENS7_ILi64EEEEEELi256ENS_10bfloat16_tEfNS_4arch4Sm90ELb0ELb1ELb1ELb1ELb1ELb1ELb0ELb1ELb0ELb1ELb0ELb0EEENS1_21CollectiveEpilogueFwdINS6_IJSA_NS7_ILi256EEESB_EEES9_SE_SG_Li256ELb1ELb1ELb0ELb0EEENS1_36VarlenDynamicPersistentTileSchedulerILi128ELi96ELi256ELi128ELb0ELb1ELb1ELb1ELb0ELb1EEEEEEEEEvNT_6ParamsE,@function
        .size           _ZN7cutlass13device_kernelIN5flash11enable_sm90INS1_16FlashAttnFwdSm90INS1_25CollectiveMainloopFwdSm90ILi2EN4cute5tupleIJNS5_1CILi1EEES8_S8_EEENS6_IJNS7_ILi128EEENS7_ILi96EEENS7_ILi64EEEEEELi256ENS_10bfloat16_tEfNS_4arch4Sm90ELb0ELb1ELb1ELb1ELb1ELb1ELb0ELb1ELb0ELb1ELb0ELb0EEENS1_21CollectiveEpilogueFwdINS6_IJSA_NS7_ILi256EEESB_EEES9_SE_SG_Li256ELb1ELb1ELb0ELb0EEENS1_36VarlenDynamicPersistentTileSchedulerILi128ELi96ELi256ELi128ELb0ELb1ELb1ELb1ELb0ELb1EEEEEEEEEvNT_6ParamsE,(.L_x_27 - _ZN7cutlass13device_kernelIN5flash11enable_sm90INS1_16FlashAttnFwdSm90INS1_25CollectiveMainloopFwdSm90ILi2EN4cute5tupleIJNS5_1CILi1EEES8_S8_EEENS6_IJNS7_ILi128EEENS7_ILi96EEENS7_ILi64EEEEEELi256ENS_10bfloat16_tEfNS_4arch4Sm90ELb0ELb1ELb1ELb1ELb1ELb1ELb0ELb1ELb0ELb1ELb0ELb0EEENS1_21CollectiveEpilogueFwdINS6_IJSA_NS7_ILi256EEESB_EEES9_SE_SG_Li256ELb1ELb1ELb0ELb0EEENS1_36VarlenDynamicPersistentTileSchedulerILi128ELi96ELi256ELi128ELb0ELb1ELb1ELb1ELb0ELb1EEEEEEEEEvNT_6ParamsE)
        .other          _ZN7cutlass13device_kernelIN5flash11enable_sm90INS1_16FlashAttnFwdSm90INS1_25CollectiveMainloopFwdSm90ILi2EN4cute5tupleIJNS5_1CILi1EEES8_S8_EEENS6_IJNS7_ILi128EEENS7_ILi96EEENS7_ILi64EEEEEELi256ENS_10bfloat16_tEfNS_4arch4Sm90ELb0ELb1ELb1ELb1ELb1ELb1ELb0ELb1ELb0ELb1ELb0ELb0EEENS1_21CollectiveEpilogueFwdINS6_IJSA_NS7_ILi256EEESB_EEES9_SE_SG_Li256ELb1ELb1ELb0ELb0EEENS1_36VarlenDynamicPersistentTileSchedulerILi128ELi96ELi256ELi128ELb0ELb1ELb1ELb1ELb0ELb1EEEEEEEEEvNT_6ParamsE,@"STO_CUDA_ENTRY STV_DEFAULT"
_ZN7cutlass13device_kernelIN5flash11enable_sm90INS1_16FlashAttnFwdSm90INS1_25CollectiveMainloopFwdSm90ILi2EN4cute5tupleIJNS5_1CILi1EEES8_S8_EEENS6_IJNS7_ILi128EEENS7_ILi96EEENS7_ILi64EEEEEELi256ENS_10bfloat16_tEfNS_4arch4Sm90ELb0ELb1ELb1ELb1ELb1ELb1ELb0ELb1ELb0ELb1ELb0ELb0EEENS1_21CollectiveEpilogueFwdINS6_IJSA_NS7_ILi256EEESB_EEES9_SE_SG_Li256ELb1ELb1ELb0ELb0EEENS1_36VarlenDynamicPersistentTileSchedulerILi128ELi96ELi256ELi128ELb0ELb1ELb1ELb1ELb0ELb1EEEEEEEEEvNT_6ParamsE:
[----:B------:R-:W-:Y:S01]  /*0000*/  LDC R1, c[0x0][0x37c] ;  /* 0x0000df00ff017b82 */ /* 0x000fe20000000800 */
[----:B------:R-:W-:Y:S05]  /*0010*/  EXIT ;  /* 0x000000000000794d */ /* 0x000fea0003800000 */
.L_x_9:
        /* <DEDUP_REMOVED lines=14> */
.L_x_27:


//--------------------- .text._ZN7cutlass13device_kernelIN5flash11enable_sm90INS1_16FlashAttnFwdSm90INS1_25CollectiveMainloopFwdSm90ILi2EN4cute5tupleIJNS5_1CILi1EEES8_S8_EEENS6_IJNS7_ILi128EEENS7_ILi96EEENS7_ILi64EEEEEELi256ENS_10bfloat16_tEfNS_4arch4Sm90ELb0ELb1ELb1ELb1ELb1ELb0ELb1ELb1ELb0ELb1ELb0ELb0EEENS1_21CollectiveEpilogueFwdINS6_IJSA_NS7_ILi256EEESB_EEES9_SE_SG_Li256ELb1ELb1ELb0ELb0EEENS1_36VarlenDynamicPersistentTileSchedulerILi128ELi96ELi256ELi128ELb0ELb1ELb1ELb1ELb0ELb1EEEEEEEEEvNT_6ParamsE --------------------------
	.section	.text._ZN7cutlass13device_kernelIN5flash11enable_sm90INS1_16FlashAttnFwdSm90INS1_25CollectiveMainloopFwdSm90ILi2EN4cute5tupleIJNS5_1CILi1EEES8_S8_EEENS6_IJNS7_ILi128EEENS7_ILi96EEENS7_ILi64EEEEEELi256ENS_10bfloat16_tEfNS_4arch4Sm90ELb0ELb1ELb1ELb1ELb1ELb0ELb1ELb1ELb0ELb1ELb0ELb0EEENS1_21CollectiveEpilogueFwdINS6_IJSA_NS7_ILi256EEESB_EEES9_SE_SG_Li256ELb1ELb1ELb0ELb0EEENS1_36VarlenDynamicPersistentTileSchedulerILi128ELi96ELi256ELi128ELb0ELb1ELb1ELb1ELb0ELb1EEEEEEEEEvNT_6ParamsE,"ax",@progbits
	.align	128
.text._ZN7cutlass13device_kernelIN5flash11enable_sm90INS1_16FlashAttnFwdSm90INS1_25CollectiveMainloopFwdSm90ILi2EN4cute5tupleIJNS5_1CILi1EEES8_S8_EEENS6_IJNS7_ILi128EEENS7_ILi96EEENS7_ILi64EEEEEELi256ENS_10bfloat16_tEfNS_4arch4Sm90ELb0ELb1ELb1ELb1ELb1ELb0ELb1ELb1ELb0ELb1ELb0ELb0EEENS1_21CollectiveEpilogueFwdINS6_IJSA_NS7_ILi256EEESB_EEES9_SE_SG_Li256ELb1ELb1ELb0ELb0EEENS1_36VarlenDynamicPersistentTileSchedulerILi128ELi96ELi256ELi128ELb0ELb1ELb1ELb1ELb0ELb1EEEEEEEEEvNT_6ParamsE:
        .type           _ZN7cutlass13device_kernelIN5flash11enable_sm90INS1_16FlashAttnFwdSm90INS1_25CollectiveMainloopFwdSm90ILi2EN4cute5tupleIJNS5_1CILi1EEES8_S8_EEENS6_IJNS7_ILi128EEENS7_ILi96EEENS7_ILi64EEEEEELi256ENS_10bfloat16_tEfNS_4arch4Sm90ELb0ELb1ELb1ELb1ELb1ELb0ELb1ELb1ELb0ELb1ELb0ELb0EEENS1_21CollectiveEpilogueFwdINS6_IJSA_NS7_ILi256EEESB_EEES9_SE_SG_Li256ELb1ELb1ELb0ELb0EEENS1_36VarlenDynamicPersistentTileSchedulerILi128ELi96ELi256ELi128ELb0ELb1ELb1ELb1ELb0ELb1EEEEEEEEEvNT_6ParamsE,@function
        .size           _ZN7cutlass13device_kernelIN5flash11enable_sm90INS1_16FlashAttnFwdSm90INS1_25CollectiveMainloopFwdSm90ILi2EN4cute5tupleIJNS5_1CILi1EEES8_S8_EEENS6_IJNS7_ILi128EEENS7_ILi96EEENS7_ILi64EEEEEELi256ENS_10bfloat16_tEfNS_4arch4Sm90ELb0ELb1ELb1ELb1ELb1ELb0ELb1ELb1ELb0ELb1ELb0ELb0EEENS1_21CollectiveEpilogueFwdINS6_IJSA_NS7_ILi256EEESB_EEES9_SE_SG_Li256ELb1ELb1ELb0ELb0EEENS1_36VarlenDynamicPersistentTileSchedulerILi128ELi96ELi256ELi128ELb0ELb1ELb1ELb1ELb0ELb1EEEEEEEEEvNT_6ParamsE,(.L_x_28 - _ZN7cutlass13device_kernelIN5flash11enable_sm90INS1_16FlashAttnFwdSm90INS1_25CollectiveMainloopFwdSm90ILi2EN4cute5tupleIJNS5_1CILi1EEES8_S8_EEENS6_IJNS7_ILi128EEENS7_ILi96EEENS7_ILi64EEEEEELi256ENS_10bfloat16_tEfNS_4arch4Sm90ELb0ELb1ELb1ELb1ELb1ELb0ELb1ELb1ELb0ELb1ELb0ELb0EEENS1_21CollectiveEpilogueFwdINS6_IJSA_NS7_ILi256EEESB_EEES9_SE_SG_Li256ELb1ELb1ELb0ELb0EEENS1_36VarlenDynamicPersistentTileSchedulerILi128ELi96ELi256ELi128ELb0ELb1ELb1ELb1ELb0ELb1EEEEEEEEEvNT_6ParamsE)
        .other          _ZN7cutlass13device_kernelIN5flash11enable_sm90INS1_16FlashAttnFwdSm90INS1_25CollectiveMainloopFwdSm90ILi2EN4cute5tupleIJNS5_1CILi1EEES8_S8_EEENS6_IJNS7_ILi128EEENS7_ILi96EEENS7_ILi64EEEEEELi256ENS_10bfloat16_tEfNS_4arch4Sm90ELb0ELb1ELb1ELb1ELb1ELb0ELb1ELb1ELb0ELb1ELb0ELb0EEENS1_21CollectiveEpilogueFwdINS6_IJSA_NS7_ILi256EEESB_EEES9_SE_SG_Li256ELb1ELb1ELb0ELb0EEENS1_36VarlenDynamicPersistentTileSchedulerILi128ELi96ELi256ELi128ELb0ELb1ELb1ELb1ELb0ELb1EEEEEEEEEvNT_6ParamsE,@"STO_CUDA_ENTRY STV_DEFAULT"
_ZN7cutlass13device_kernelIN5flash11enable_sm90INS1_16FlashAttnFwdSm90INS1_25CollectiveMainloopFwdSm90ILi2EN4cute5tupleIJNS5_1CILi1EEES8_S8_EEENS6_IJNS7_ILi128EEENS7_ILi96EEENS7_ILi64EEEEEELi256ENS_10bfloat16_tEfNS_4arch4Sm90ELb0ELb1ELb1ELb1ELb1ELb0ELb1ELb1ELb0ELb1ELb0ELb0EEENS1_21CollectiveEpilogueFwdINS6_IJSA_NS7_ILi256EEESB_EEES9_SE_SG_Li256ELb1ELb1ELb0ELb0EEENS1_36VarlenDynamicPersistentTileSchedulerILi128ELi96ELi256ELi128ELb0ELb1ELb1ELb1ELb0ELb1EEEEEEEEEvNT_6ParamsE:
[----:B------:R-:W-:Y:S01]  /*0000*/  LDC R1, c[0x0][0x37c] ;  /* 0x0000df00ff017b82 */ /* 0x000fe20000000800 */
[----:B------:R-:W-:Y:S05]  /*0010*/  EXIT ;  /* 0x000000000000794d */ /* 0x000fea0003800000 */
.L_x_10:
        /* <DEDUP_REMOVED lines=14> */
.L_x_28:


//--------------------- .text._ZN7cutlass13device_kernelIN5flash11enable_sm90INS1_16FlashAttnFwdSm90INS1_25CollectiveMainloopFwdSm90ILi2EN4cute5tupleIJNS5_1CILi1EEES8_S8_EEENS6_IJNS7_ILi128EEENS7_ILi96EEENS7_ILi64EEEEEELi256ENS_10bfloat16_tEfNS_4arch4Sm90ELb0ELb1ELb1ELb1ELb1ELb1ELb1ELb1ELb0ELb1ELb0ELb0EEENS1_21CollectiveEpilogueFwdINS6_IJSA_NS7_ILi256EEESB_EEES9_SE_SG_Li256ELb1ELb1ELb0ELb0EEENS1_36VarlenDynamicPersistentTileSchedulerILi128ELi96ELi256ELi128ELb0ELb1ELb1ELb1ELb0ELb1EEEEEEEEEvNT_6ParamsE --------------------------
	.section	.text._ZN7cutlass13device_kernelIN5flash11enable_sm90INS1_16FlashAttnFwdSm90INS1_25CollectiveMainloopFwdSm90ILi2EN4cute5tupleIJNS5_1CILi1EEES8_S8_EEENS6_IJNS7_ILi128EEENS7_ILi96EEENS7_ILi64EEEEEELi256ENS_10bfloat16_tEfNS_4arch4Sm90ELb0ELb1ELb1ELb1ELb1ELb1ELb1ELb1ELb0ELb1ELb0ELb0EEENS1_21CollectiveEpilogueFwdINS6_IJSA_NS7_ILi256EEESB_EEES9_SE_SG_Li256ELb1ELb1ELb0ELb0EEENS1_36VarlenDynamicPersistentTileSchedulerILi128ELi96ELi256ELi128ELb0ELb1ELb1ELb1ELb0ELb1EEEEEEEEEvNT_6ParamsE,"ax",@progbits
	.align	128
.text._ZN7cutlass13device_kernelIN5flash11enable_sm90INS1_16FlashAttnFwdSm90INS1_25CollectiveMainloopFwdSm90ILi2EN4cute5tupleIJNS5_1CILi1EEES8_S8_EEENS6_IJNS7_ILi128EEENS7_ILi96EEENS7_ILi64EEEEEELi256ENS_10bfloat16_tEfNS_4arch4Sm90ELb0ELb1ELb1ELb1ELb1ELb1ELb1ELb1ELb0ELb1ELb0ELb0EEENS1_21CollectiveEpilogueFwdINS6_IJSA_NS7_ILi256EEESB_EEES9_SE_SG_Li256ELb1ELb1ELb0ELb0EEENS1_36VarlenDynamicPersistentTileSchedulerILi128ELi96ELi256ELi128ELb0ELb1ELb1ELb1ELb0ELb1EEEEEEEEEvNT_6ParamsE:
        .type           _ZN7cutlass13device_kernelIN5flash11enable_sm90INS1_16FlashAttnFwdSm90INS1_25CollectiveMainloopFwdSm90ILi2EN4cute5tupleIJNS5_1CILi1EEES8_S8_EEENS6_IJNS7_ILi128EEENS7_ILi96EEENS7_ILi64EEEEEELi256ENS_10bfloat16_tEfNS_4arch4Sm90ELb0ELb1ELb1ELb1ELb1ELb1ELb1ELb1ELb0ELb1ELb0ELb0EEENS1_21CollectiveEpilogueFwdINS6_IJSA_NS7_ILi256EEESB_EEES9_SE_SG_Li256ELb1ELb1ELb0ELb0EEENS1_36VarlenDynamicPersistentTileSchedulerILi128ELi96ELi256ELi128ELb0ELb1ELb1ELb1ELb0ELb1EEEEEEEEEvNT_6ParamsE,@function
        .size           _ZN7cutlass13device_kernelIN5flash11enable_sm90INS1_16FlashAttnFwdSm90INS1_25CollectiveMainloopFwdSm90ILi2EN4cute5tupleIJNS5_1CILi1EEES8_S8_EEENS6_IJNS7_ILi128EEENS7_ILi96EEENS7_ILi64EEEEEELi256ENS_10bfloat16_tEfNS_4arch4Sm90ELb0ELb1ELb1ELb1ELb1ELb1ELb1ELb1ELb0ELb1ELb0ELb0EEENS1_21CollectiveEpilogueFwdINS6_IJSA_NS7_ILi256EEESB_EEES9_SE_SG_Li256ELb1ELb1ELb0ELb0EEENS1_36VarlenDynamicPersistentTileSchedulerILi128ELi96ELi256ELi128ELb0ELb1ELb1ELb1ELb0ELb1EEEEEEEEEvNT_6ParamsE,(.L_x_29 - _ZN7cutlass13device_kernelIN5flash11enable_sm90INS1_16FlashAttnFwdSm90INS1_25CollectiveMainloopFwdSm90ILi2EN4cute5tupleIJNS5_1CILi1EEES8_S8_EEENS6_IJNS7_ILi128EEENS7_ILi96EEENS7_ILi64EEEEEELi256ENS_10bfloat16_tEfNS_4arch4Sm90ELb0ELb1ELb1ELb1ELb1ELb1ELb1ELb1ELb0ELb1ELb0ELb0EEENS1_21CollectiveEpilogueFwdINS6_IJSA_NS7_ILi256EEESB_EEES9_SE_SG_Li256ELb1ELb1ELb0ELb0EEENS1_36VarlenDynamicPersistentTileSchedulerILi128ELi96ELi256ELi128ELb0ELb1ELb1ELb1ELb0ELb1EEEEEEEEEvNT_6ParamsE)
        .other          _ZN7cutlass13device_kernelIN5flash11enable_sm90INS1_16FlashAttnFwdSm90INS1_25CollectiveMainloopFwdSm90ILi2EN4cute5tupleIJNS5_1CILi1EEES8_S8_EEENS6_IJNS7_ILi128EEENS7_ILi96EEENS7_ILi64EEEEEELi256ENS_10bfloat16_tEfNS_4arch4Sm90ELb0ELb1ELb1ELb1ELb1ELb1ELb1ELb1ELb0ELb1ELb0ELb0EEENS1_21CollectiveEpilogueFwdINS6_IJSA_NS7_ILi256EEESB_EEES9_SE_SG_Li256ELb1ELb1ELb0ELb0EEENS1_36VarlenDynamicPersistentTileSchedulerILi128ELi96ELi256ELi128ELb0ELb1ELb1ELb1ELb0ELb1EEEEEEEEEvNT_6ParamsE,@"STO_CUDA_ENTRY STV_DEFAULT"
_ZN7cutlass13device_kernelIN5flash11enable_sm90INS1_16FlashAttnFwdSm90INS1_25CollectiveMainloopFwdSm90ILi2EN4cute5tupleIJNS5_1CILi1EEES8_S8_EEENS6_IJNS7_ILi128EEENS7_ILi96EEENS7_ILi64EEEEEELi256ENS_10bfloat16_tEfNS_4arch4Sm90ELb0ELb1ELb1ELb1ELb1ELb1ELb1ELb1ELb0ELb1ELb0ELb0EEENS1_21CollectiveEpilogueFwdINS6_IJSA_NS7_ILi256EEESB_EEES9_SE_SG_Li256ELb1ELb1ELb0ELb0EEENS1_36VarlenDynamicPersistentTileSchedulerILi128ELi96ELi256ELi128ELb0ELb1ELb1ELb1ELb0ELb1EEEEEEEEEvNT_6ParamsE:
[----:B------:R-:W-:Y:S01]  /*0000*/  LDC R1, c[0x0][0x37c] ;  /* 0x0000df00ff017b82 */ /* 0x000fe20000000800 */
[----:B------:R-:W-:Y:S05]  /*0010*/  EXIT ;  /* 0x000000000000794d */ /* 0x000fea0003800000 */
.L_x_11:
        /* <DEDUP_REMOVED lines=14> */
.L_x_29:


//--------------------- .text._ZN7cutlass13device_kernelIN5flash11enable_sm90INS1_16FlashAttnFwdSm90INS1_25CollectiveMainloopFwdSm90ILi2EN4cute5tupleIJNS5_1CILi1EEES8_S8_EEENS6_IJNS7_ILi128EEENS7_ILi96EEENS7_ILi64EEEEEELi256ENS_10bfloat16_tEfNS_4arch4Sm90ELb1ELb0ELb1ELb0ELb1ELb0ELb0ELb1ELb0ELb1ELb0ELb0EEENS1_21CollectiveEpilogueFwdINS6_IJSA_NS7_ILi256EEESB_EEES9_SE_SG_Li256ELb0ELb1ELb0ELb0EEENS1_30DynamicPersistentTileSchedulerILi256ELi128ELb0ELb1ELb1EEEEEEEEEvNT_6ParamsE --------------------------
	.section	.text._ZN7cutlass13device_kernelIN5flash11enable_sm90INS1_16FlashAttnFwdSm90INS1_25CollectiveMainloopFwdSm90ILi2EN4cute5tupleIJNS5_1CILi1EEES8_S8_EEENS6_IJNS7_ILi128EEENS7_ILi96EEENS7_ILi64EEEEEELi256ENS_10bfloat16_tEfNS_4arch4Sm90ELb1ELb0ELb1ELb0ELb1ELb0ELb0ELb1ELb0ELb1ELb0ELb0EEENS1_21CollectiveEpilogueFwdINS6_IJSA_NS7_ILi256EEESB_EEES9_SE_SG_Li256ELb0ELb1ELb0ELb0EEENS1_30DynamicPersistentTileSchedulerILi256ELi128ELb0ELb1ELb1EEEEEEEEEvNT_6ParamsE,"ax",@progbits
	.align	128
.text._ZN7cutlass13device_kernelIN5flash11enable_sm90INS1_16FlashAttnFwdSm90INS1_25CollectiveMainloopFwdSm90ILi2EN4cute5tupleIJNS5_1CILi1EEES8_S8_EEENS6_IJNS7_ILi128EEENS7_ILi96EEENS7_ILi64EEEEEELi256ENS_10bfloat16_tEfNS_4arch4Sm90ELb1ELb0ELb1ELb0ELb1ELb0ELb0ELb1ELb0ELb1ELb0ELb0EEENS1_21CollectiveEpilogueFwdINS6_IJSA_NS7_ILi256EEESB_EEES9_SE_SG_Li256ELb0ELb1ELb0ELb0EEENS1_30DynamicPersistentTileSchedulerILi256ELi128ELb0ELb1ELb1EEEEEEEEEvNT_6ParamsE:
        .type           _ZN7cutlass13device_kernelIN5flash11enable_sm90INS1_16FlashAttnFwdSm90INS1_25CollectiveMainloopFwdSm90ILi2EN4cute5tupleIJNS5_1CILi1EEES8_S8_EEENS6_IJNS7_ILi128EEENS7_ILi96EEENS7_ILi64EEEEEELi256ENS_10bfloat16_tEfNS_4arch4Sm90ELb1ELb0ELb1ELb0ELb1ELb0ELb0ELb1ELb0ELb1ELb0ELb0EEENS1_21CollectiveEpilogueFwdINS6_IJSA_NS7_ILi256EEESB_EEES9_SE_SG_Li256ELb0ELb1ELb0ELb0EEENS1_30DynamicPersistentTileSchedulerILi256ELi128ELb0ELb1ELb1EEEEEEEEEvNT_6ParamsE,@function
        .size           _ZN7cutlass13device_kernelIN5flash11enable_sm90INS1_16FlashAttnFwdSm90INS1_25CollectiveMainloopFwdSm90ILi2EN4cute5tupleIJNS5_1CILi1EEES8_S8_EEENS6_IJNS7_ILi128EEENS7_ILi96EEENS7_ILi64EEEEEELi256ENS_10bfloat16_tEfNS_4arch4Sm90ELb1ELb0ELb1ELb0ELb1ELb0ELb0ELb1ELb0ELb1ELb0ELb0EEENS1_21CollectiveEpilogueFwdINS6_IJSA_NS7_ILi256EEESB_EEES9_SE_SG_Li256ELb0ELb1ELb0ELb0EEENS1_30DynamicPersistentTileSchedulerILi256ELi128ELb0ELb1ELb1EEEEEEEEEvNT_6ParamsE,(.L_x_30 - _ZN7cutlass13device_kernelIN5flash11enable_sm90INS1_16FlashAttnFwdSm90INS1_25CollectiveMainloopFwdSm90ILi2EN4cute5tupleIJNS5_1CILi1EEES8_S8_EEENS6_IJNS7_ILi128EEENS7_ILi96EEENS7_ILi64EEEEEELi256ENS_10bfloat16_tEfNS_4arch4Sm90ELb1ELb0ELb1ELb0ELb1ELb0ELb0ELb1ELb0ELb1ELb0ELb0EEENS1_21CollectiveEpilogueFwdINS6_IJSA_NS7_ILi256EEESB_EEES9_SE_SG_Li256ELb0ELb1ELb0ELb0EEENS1_30DynamicPersistentTileSchedulerILi256ELi128ELb0ELb1ELb1EEEEEEEEEvNT_6ParamsE)
        .other          _ZN7cutlass13device_kernelIN5flash11enable_sm90INS1_16FlashAttnFwdSm90INS1_25CollectiveMainloopFwdSm90ILi2EN4cute5tupleIJNS5_1CILi1EEES8_S8_EEENS6_IJNS7_ILi128EEENS7_ILi96EEENS7_ILi64EEEEEELi256ENS_10bfloat16_tEfNS_4arch4Sm90ELb1ELb0ELb1ELb0ELb1ELb0ELb0ELb1ELb0ELb1ELb0ELb0EEENS1_21CollectiveEpilogueFwdINS6_IJSA_NS7_ILi256EEESB_EEES9_SE_SG_Li256ELb0ELb1ELb0ELb0EEENS1_30DynamicPersistentTileSchedulerILi256ELi128ELb0ELb1ELb1EEEEEEEEEvNT_6ParamsE,@"STO_CUDA_ENTRY STV_DEFAULT"
_ZN7cutlass13device_kernelIN5flash11enable_sm90INS1_16FlashAttnFwdSm90INS1_25CollectiveMainloopFwdSm90ILi2EN4cute5tupleIJNS5_1CILi1EEES8_S8_EEENS6_IJNS7_ILi128EEENS7_ILi96EEENS7_ILi64EEEEEELi256ENS_10bfloat16_tEfNS_4arch4Sm90ELb1ELb0ELb1ELb0ELb1ELb0ELb0ELb1ELb0ELb1ELb0ELb0EEENS1_21CollectiveEpilogueFwdINS6_IJSA_NS7_ILi256EEESB_EEES9_SE_SG_Li256ELb0ELb1ELb0ELb0EEENS1_30DynamicPersistentTileSchedulerILi256ELi128ELb0ELb1ELb1EEEEEEEEEvNT_6ParamsE:
[----:B------:R-:W-:Y:S01]  /*0000*/  LDC R1, c[0x0][0x37c] ;  /* 0x0000df00ff017b82 */ /* 0x000fe20000000800 */
[----:B------:R-:W-:Y:S05]  /*0010*/  EXIT ;  /* 0x000000000000794d */ /* 0x000fea0003800000 */
.L_x_12:
        /* <DEDUP_REMOVED lines=14> */
.L_x_30:


//--------------------- .text._ZN7cutlass13device_kernelIN5flash11enable_sm90INS1_16FlashAttnFwdSm90INS1_25CollectiveMainloopFwdSm90ILi2EN4cute5tupleIJNS5_1CILi1EEES8_S8_EEENS6_IJNS7_ILi128EEENS7_ILi96EEENS7_ILi64EEEEEELi256ENS_10bfloat16_tEfNS_4arch4Sm90ELb1ELb0ELb1ELb0ELb1ELb0ELb1ELb1ELb0ELb1ELb0ELb0EEENS1_21CollectiveEpilogueFwdINS6_IJSA_NS7_ILi256EEESB_EEES9_SE_SG_Li256ELb0ELb1ELb0ELb0EEENS1_30DynamicPersistentTileSchedulerILi256ELi128ELb0ELb1ELb1EEEEEEEEEvNT_6ParamsE --------------------------
	.section	.text._ZN7cutlass13device_kernelIN5flash11enable_sm90INS1_16FlashAttnFwdSm90INS1_25CollectiveMainloopFwdSm90ILi2EN4cute5tupleIJNS5_1CILi1EEES8_S8_EEENS6_IJNS7_ILi128EEENS7_ILi96EEENS7_ILi64EEEEEELi256ENS_10bfloat16_tEfNS_4arch4Sm90ELb1ELb0ELb1ELb0ELb1ELb0ELb1ELb1ELb0ELb1ELb0ELb0EEENS1_21CollectiveEpilogueFwdINS6_IJSA_NS7_ILi256EEESB_EEES9_SE_SG_Li256ELb0ELb1ELb0ELb0EEENS1_30DynamicPersistentTileSchedulerILi256ELi128ELb0ELb1ELb1EEEEEEEEEvNT_6ParamsE,"ax",@progbits
	.align	128
.text._ZN7cutlass13device_kernelIN5flash11enable_sm90INS1_16FlashAttnFwdSm90INS1_25CollectiveMainloopFwdSm90ILi2EN4cute5tupleIJNS5_1CILi1EEES8_S8_EEENS6_IJNS7_ILi128EEENS7_ILi96EEENS7_ILi64EEEEEELi256ENS_10bfloat16_tEfNS_4arch4Sm90ELb1ELb0ELb1ELb0ELb1ELb0ELb1ELb1ELb0ELb1ELb0ELb0EEENS1_21CollectiveEpilogueFwdINS6_IJSA_NS7_ILi256EEESB_EEES9_SE_SG_Li256ELb0ELb1ELb0ELb0EEENS1_30DynamicPersistentTileSchedulerILi256ELi128ELb0ELb1ELb1EEEEEEEEEvNT_6ParamsE:
        .type           _ZN7cutlass13device_kernelIN5flash11enable_sm90INS1_16FlashAttnFwdSm90INS1_25CollectiveMainloopFwdSm90ILi2EN4cute5tupleIJNS5_1CILi1EEES8_S8_EEENS6_IJNS7_ILi128EEENS7_ILi96EEENS7_ILi64EEEEEELi256ENS_10bfloat16_tEfNS_4arch4Sm90ELb1ELb0ELb1ELb0ELb1ELb0ELb1ELb1ELb0ELb1ELb0ELb0EEENS1_21CollectiveEpilogueFwdINS6_IJSA_NS7_ILi256EEESB_EEES9_SE_SG_Li256ELb0ELb1ELb0ELb0EEENS1_30DynamicPersistentTileSchedulerILi256ELi128ELb0ELb1ELb1EEEEEEEEEvNT_6ParamsE,@function
        .size           _ZN7cutlass13device_kernelIN5flash11enable_sm90INS1_16FlashAttnFwdSm90INS1_25CollectiveMainloopFwdSm90ILi2EN4cute5tupleIJNS5_1CILi1EEES8_S8_EEENS6_IJNS7_ILi128EEENS7_ILi96EEENS7_ILi64EEEEEELi256ENS_10bfloat16_tEfNS_4arch4Sm90ELb1ELb0ELb1ELb0ELb1ELb0ELb1ELb1ELb0ELb1ELb0ELb0EEENS1_21CollectiveEpilogueFwdINS6_IJSA_NS7_ILi256EEESB_EEES9_SE_SG_Li256ELb0ELb1ELb0ELb0EEENS1_30DynamicPersistentTileSchedulerILi256ELi128ELb0ELb1ELb1EEEEEEEEEvNT_6ParamsE,(.L_x_31 - _ZN7cutlass13device_kernelIN5flash11enable_sm90INS1_16FlashAttnFwdSm90INS1_25CollectiveMainloopFwdSm90ILi2EN4cute5tupleIJNS5_1CILi1EEES8_S8_EEENS6_IJNS7_ILi128EEENS7_ILi96EEENS7_ILi64EEEEEELi256ENS_10bfloat16_tEfNS_4arch4Sm90ELb1ELb0ELb1ELb0ELb1ELb0ELb1ELb1ELb0ELb1ELb0ELb0EEENS1_21CollectiveEpilogueFwdINS6_IJSA_NS7_ILi256EEESB_EEES9_SE_SG_Li256ELb0ELb1ELb0ELb0EEENS1_30DynamicPersistentTileSchedulerILi256ELi128ELb0ELb1ELb1EEEEEEEEEvNT_6ParamsE)
        .other          _ZN7cutlass13device_kernelIN5flash11enable_sm90INS1_16FlashAttnFwdSm90INS1_25CollectiveMainloopFwdSm90ILi2EN4cute5tupleIJNS5_1CILi1EEES8_S8_EEENS6_IJNS7_ILi128EEENS7_ILi96EEENS7_ILi64EEEEEELi256ENS_10bfloat16_tEfNS_4arch4Sm90ELb1ELb0ELb1ELb0ELb1ELb0ELb1ELb1ELb0ELb1ELb0ELb0EEENS1_21CollectiveEpilogueFwdINS6_IJSA_NS7_ILi256EEESB_EEES9_SE_SG_Li256ELb0ELb1ELb0ELb0EEENS1_30DynamicPersistentTileSchedulerILi256ELi128ELb0ELb1ELb1EEEEEEEEEvNT_6ParamsE,@"STO_CUDA_ENTRY STV_DEFAULT"
_ZN7cutlass13device_kernelIN5flash11enable_sm90INS1_16FlashAttnFwdSm90INS1_25CollectiveMainloopFwdSm90ILi2EN4cute5tupleIJNS5_1CILi1EEES8_S8_EEENS6_IJNS7_ILi128EEENS7_ILi96EEENS7_ILi64EEEEEELi256ENS_10bfloat16_tEfNS_4arch4Sm90ELb1ELb0ELb1ELb0ELb1ELb0ELb1ELb1ELb0ELb1ELb0ELb0EEENS1_21CollectiveEpilogueFwdINS6_IJSA_NS7_ILi256EEESB_EEES9_SE_SG_Li256ELb0ELb1ELb0ELb0EEENS1_30DynamicPersistentTileSchedulerILi256ELi128ELb0ELb1ELb1EEEEEEEEEvNT_6ParamsE:
[----:B------:R-:W-:Y:S01]  /*0000*/  LDC R1, c[0x0][0x37c] ;  /* 0x0000df00ff017b82 */ /* 0x000fe20000000800 */
[----:B------:R-:W-:Y:S05]  /*0010*/  EXIT ;  /* 0x000000000000794d */ /* 0x000fea0003800000 */
.L_x_13:
        /* <DEDUP_REMOVED lines=14> */
.L_x_31:


//--------------------- .text._ZN7cutlass13device_kernelIN5flash11enable_sm90INS1_16FlashAttnFwdSm90INS1_25CollectiveMainloopFwdSm90ILi2EN4cute5tupleIJNS5_1CILi1EEES8_S8_EEENS6_IJNS7_ILi128EEENS7_ILi96EEENS7_ILi64EEEEEELi256ENS_10bfloat16_tEfNS_4arch4Sm90ELb1ELb0ELb1ELb1ELb1ELb0ELb0ELb1ELb0ELb1ELb0ELb0EEENS1_21CollectiveEpilogueFwdINS6_IJSA_NS7_ILi256EEESB_EEES9_SE_SG_Li256ELb1ELb1ELb0ELb0EEENS1_36VarlenDynamicPersistentTileSchedulerILi128ELi96ELi256ELi128ELb0ELb1ELb1ELb1ELb1ELb1EEEEEEEEEvNT_6ParamsE --------------------------
	.section	.text._ZN7cutlass13device_kernelIN5flash11enable_sm90INS1_16FlashAttnFwdSm90INS1_25CollectiveMainloopFwdSm90ILi2EN4cute5tupleIJNS5_1CILi1EEES8_S8_EEENS6_IJNS7_ILi128EEENS7_ILi96EEENS7_ILi64EEEEEELi256ENS_10bfloat16_tEfNS_4arch4Sm90ELb1ELb0ELb1ELb1ELb1ELb0ELb0ELb1ELb0ELb1ELb0ELb0EEENS1_21CollectiveEpilogueFwdINS6_IJSA_NS7_ILi256EEESB_EEES9_SE_SG_Li256ELb1ELb1ELb0ELb0EEENS1_36VarlenDynamicPersistentTileSchedulerILi128ELi96ELi256ELi128ELb0ELb1ELb1ELb1ELb1ELb1EEEEEEEEEvNT_6ParamsE,"ax",@progbits
	.align	128
.text._ZN7cutlass13device_kernelIN5flash11enable_sm90INS1_16FlashAttnFwdSm90INS1_25CollectiveMainloopFwdSm90ILi2EN4cute5tupleIJNS5_1CILi1EEES8_S8_EEENS6_IJNS7_ILi128EEENS7_ILi96EEENS7_ILi64EEEEEELi256ENS_10bfloat16_tEfNS_4arch4Sm90ELb1ELb0ELb1ELb1ELb1ELb0ELb0ELb1ELb0ELb1ELb0ELb0EEENS1_21CollectiveEpilogueFwdINS6_IJSA_NS7_ILi256EEESB_EEES9_SE_SG_Li256ELb1ELb1ELb0ELb0EEENS1_36VarlenDynamicPersistentTileSchedulerILi128ELi96ELi256ELi128ELb0ELb1ELb1ELb1ELb1ELb1EEEEEEEEEvNT_6ParamsE:
        .type           _ZN7cutlass13device_kernelIN5flash11enable_sm90INS1_16FlashAttnFwdSm90INS1_25CollectiveMainloopFwdSm90ILi2EN4cute5tupleIJNS5_1CILi1EEES8_S8_EEENS6_IJNS7_ILi128EEENS7_ILi96EEENS7_ILi64EEEEEELi256ENS_10bfloat16_tEfNS_4arch4Sm90ELb1ELb0ELb1ELb1ELb1ELb0ELb0ELb1ELb0ELb1ELb0ELb0EEENS1_21CollectiveEpilogueFwdINS6_IJSA_NS7_ILi256EEESB_EEES9_SE_SG_Li256ELb1ELb1ELb0ELb0EEENS1_36VarlenDynamicPersistentTileSchedulerILi128ELi96ELi256ELi128ELb0ELb1ELb1ELb1ELb1ELb1EEEEEEEEEvNT_6ParamsE,@function
        .size           _ZN7cutlass13device_kernelIN5flash11enable_sm90INS1_16FlashAttnFwdSm90INS1_25CollectiveMainloopFwdSm90ILi2EN4cute5tupleIJNS5_1CILi1EEES8_S8_EEENS6_IJNS7_ILi128EEENS7_ILi96EEENS7_ILi64EEEEEELi256ENS_10bfloat16_tEfNS_4arch4Sm90ELb1ELb0ELb1ELb1ELb1ELb0ELb0ELb1ELb0ELb1ELb0ELb0EEENS1_21CollectiveEpilogueFwdINS6_IJSA_NS7_ILi256EEESB_EEES9_SE_SG_Li256ELb1ELb1ELb0ELb0EEENS1_36VarlenDynamicPersistentTileSchedulerILi128ELi96ELi256ELi128ELb0ELb1ELb1ELb1ELb1ELb1EEEEEEEEEvNT_6ParamsE,(.L_x_32 - _ZN7cutlass13device_kernelIN5flash11enable_sm90INS1_16FlashAttnFwdSm90INS1_25CollectiveMainloopFwdSm90ILi2EN4cute5tupleIJNS5_1CILi1EEES8_S8_EEENS6_IJNS7_ILi128EEENS7_ILi96EEENS7_ILi64EEEEEELi256ENS_10bfloat16_tEfNS_4arch4Sm90ELb1ELb0ELb1ELb1ELb1ELb0ELb0ELb1ELb0ELb1ELb0ELb0EEENS1_21CollectiveEpilogueFwdINS6_IJSA_NS7_ILi256EEESB_EEES9_SE_SG_Li256ELb1ELb1ELb0ELb0EEENS1_36VarlenDynamicPersistentTileSchedulerILi128ELi96ELi256ELi128ELb0ELb1ELb1ELb1ELb1ELb1EEEEEEEEEvNT_6ParamsE)
        .other          _ZN7cutlass13device_kernelIN5flash11enable_sm90INS1_16FlashAttnFwdSm90INS1_25CollectiveMainloopFwdSm90ILi2EN4cute5tupleIJNS5_1CILi1EEES8_S8_EEENS6_IJNS7_ILi128EEENS7_ILi96EEENS7_ILi64EEEEEELi256ENS_10bfloat16_tEfNS_4arch4Sm90ELb1ELb0ELb1ELb1ELb1ELb0ELb0ELb1ELb0ELb1ELb0ELb0EEENS1_21CollectiveEpilogueFwdINS6_IJSA_NS7_ILi256EEESB_EEES9_SE_SG_Li256ELb1ELb1ELb0ELb0EEENS1_36VarlenDynamicPersistentTileSchedulerILi128ELi96ELi256ELi128ELb0ELb1ELb1ELb1ELb1ELb1EEEEEEEEEvNT_6ParamsE,@"STO_CUDA_ENTRY STV_DEFAULT"
_ZN7cutlass13device_kernelIN5flash11enable_sm90INS1_16FlashAttnFwdSm90INS1_25CollectiveMainloopFwdSm90ILi2EN4cute5tupleIJNS5_1CILi1EEES8_S8_EEENS6_IJNS7_ILi128EEENS7_ILi96EEENS7_ILi64EEEEEELi256ENS_10bfloat16_tEfNS_4arch4Sm90ELb1ELb0ELb1ELb1ELb1ELb0ELb0ELb1ELb0ELb1ELb0ELb0EEENS1_21CollectiveEpilogueFwdINS6_IJSA_NS7_ILi256EEESB_EEES9_SE_SG_Li256ELb1ELb1ELb0ELb0EEENS1_36VarlenDynamicPersistentTileSchedulerILi128ELi96ELi256ELi128ELb0ELb1ELb1ELb1ELb1ELb1EEEEEEEEEvNT_6ParamsE:
[----:B------:R-:W-:Y:S01]  /*0000*/  LDC R1, c[0x0][0x37c] ;  /* 0x0000df00ff017b82 */ /* 0x000fe20000000800 */
[----:B------:R-:W-:Y:S05]  /*0010*/  EXIT ;  /* 0x000000000000794d */ /* 0x000fea0003800000 */
.L_x_14:
        /* <DEDUP_REMOVED lines=14> */
.L_x_32:


//--------------------- .text._ZN7cutlass13device_kernelIN5flash11enable_sm90INS1_16FlashAttnFwdSm90INS1_25CollectiveMainloopFwdSm90ILi2EN4cute5tupleIJNS5_1CILi1EEES8_S8_EEENS6_IJNS7_ILi128EEENS7_ILi96EEENS7_ILi64EEEEEELi256ENS_10bfloat16_tEfNS_4arch4Sm90ELb1ELb0ELb1ELb1ELb1ELb1ELb0ELb1ELb0ELb1ELb0ELb0EEENS1_21CollectiveEpilogueFwdINS6_IJSA_NS7_ILi256EEESB_EEES9_SE_SG_Li256ELb1ELb1ELb0ELb0EEENS1_36VarlenDynamicPersistentTileSchedulerILi128ELi96ELi256ELi128ELb0ELb1ELb1ELb1ELb1ELb1EEEEEEEEEvNT_6ParamsE --------------------------
	.section	.text._ZN7cutlass13device_kernelIN5flash11enable_sm90INS1_16FlashAttnFwdSm90INS1_25CollectiveMainloopFwdSm90ILi2EN4cute5tupleIJNS5_1CILi1EEES8_S8_EEENS6_IJNS7_ILi128EEENS7_ILi96EEENS7_ILi64EEEEEELi256ENS_10bfloat16_tEfNS_4arch4Sm90ELb1ELb0ELb1ELb1ELb1ELb1ELb0ELb1ELb0ELb1ELb0ELb0EEENS1_21CollectiveEpilogueFwdINS6_IJSA_NS7_ILi256EEESB_EEES9_SE_SG_Li256ELb1ELb1ELb0ELb0EEENS1_36VarlenDynamicPersistentTileSchedulerILi128ELi96ELi256ELi128ELb0ELb1ELb1ELb1ELb1ELb1EEEEEEEEEvNT_6ParamsE,"ax",@progbits
	.align	128
.text._ZN7cutlass13device_kernelIN5flash11enable_sm90INS1_16FlashAttnFwdSm90INS1_25CollectiveMainloopFwdSm90ILi2EN4cute5tupleIJNS5_1CILi1EEES8_S8_EEENS6_IJNS7_ILi128EEENS7_ILi96EEENS7_ILi64EEEEEELi256ENS_10bfloat16_tEfNS_4arch4Sm90ELb1ELb0ELb1ELb1ELb1ELb1ELb0ELb1ELb0ELb1ELb0ELb0EEENS1_21CollectiveEpilogueFwdINS6_IJSA_NS7_ILi256EEESB_EEES9_SE_SG_Li256ELb1ELb1ELb0ELb0EEENS1_36VarlenDynamicPersistentTileSchedulerILi128ELi96ELi256ELi128ELb0ELb1ELb1ELb1ELb1ELb1EEEEEEEEEvNT_6ParamsE:
        .type           _ZN7cutlass13device_kernelIN5flash11enable_sm90INS1_16FlashAttnFwdSm90INS1_25CollectiveMainloopFwdSm90ILi2EN4cute5tupleIJNS5_1CILi1EEES8_S8_EEENS6_IJNS7_ILi128EEENS7_ILi96EEENS7_ILi64EEEEEELi256ENS_10bfloat16_tEfNS_4arch4Sm90ELb1ELb0ELb1ELb1ELb1ELb1ELb0ELb1ELb0ELb1ELb0ELb0EEENS1_21CollectiveEpilogueFwdINS6_IJSA_NS7_ILi256EEESB_EEES9_SE_SG_Li256ELb1ELb1ELb0ELb0EEENS1_36VarlenDynamicPersistentTileSchedulerILi128ELi96ELi256ELi128ELb0ELb1ELb1ELb1ELb1ELb1EEEEEEEEEvNT_6ParamsE,@function
        .size           _ZN7cutlass13device_kernelIN5flash11enable_sm90INS1_16FlashAttnFwdSm90INS1_25CollectiveMainloopFwdSm90ILi2EN4cute5tupleIJNS5_1CILi1EEES8_S8_EEENS6_IJNS7_ILi128EEENS7_ILi96EEENS7_ILi64EEEEEELi256ENS_10bfloat16_tEfNS_4arch4Sm90ELb1ELb0ELb1ELb1ELb1ELb1ELb0ELb1ELb0ELb1ELb0ELb0EEENS1_21CollectiveEpilogueFwdINS6_IJSA_NS7_ILi256EEESB_EEES9_SE_SG_Li256ELb1ELb1ELb0ELb0EEENS1_36VarlenDynamicPersistentTileSchedulerILi128ELi96ELi256ELi128ELb0ELb1ELb1ELb1ELb1ELb1EEEEEEEEEvNT_6ParamsE,(.L_x_33 - _ZN7cutlass13device_kernelIN5flash11enable_sm90INS1_16FlashAttnFwdSm90INS1_25CollectiveMainloopFwdSm90ILi2EN4cute5tupleIJNS5_1CILi1EEES8_S8_EEENS6_IJNS7_ILi128EEENS7_ILi96EEENS7_ILi64EEEEEELi256ENS_10bfloat16_tEfNS_4arch4Sm90ELb1ELb0ELb1ELb1ELb1ELb1ELb0ELb1ELb0ELb1ELb0ELb0EEENS1_21CollectiveEpilogueFwdINS6_IJSA_NS7_ILi256EEESB_EEES9_SE_SG_Li256ELb1ELb1ELb0ELb0EEENS1_36VarlenDynamicPersistentTileSchedulerILi128ELi96ELi256ELi128ELb0ELb1ELb1ELb1ELb1ELb1EEEEEEEEEvNT_6ParamsE)
        .other          _ZN7cutlass13device_kernelIN5flash11enable_sm90INS1_16FlashAttnFwdSm90INS1_25CollectiveMainloopFwdSm90ILi2EN4cute5tupleIJNS5_1CILi1EEES8_S8_EEENS6_IJNS7_ILi128EEENS7_ILi96EEENS7_ILi64EEEEEELi256ENS_10bfloat16_tEfNS_4arch4Sm90ELb1ELb0ELb1ELb1ELb1ELb1ELb0ELb1ELb0ELb1ELb0ELb0EEENS1_21CollectiveEpilogueFwdINS6_IJSA_NS7_ILi256EEESB_EEES9_SE_SG_Li256ELb1ELb1ELb0ELb0EEENS1_36VarlenDynamicPersistentTileSchedulerILi128ELi96ELi256ELi128ELb0ELb1ELb1ELb1ELb1ELb1EEEEEEEEEvNT_6ParamsE,@"STO_CUDA_ENTRY STV_DEFAULT"
_ZN7cutlass13device_kernelIN5flash11enable_sm90INS1_16FlashAttnFwdSm90INS1_25CollectiveMainloopFwdSm90ILi2EN4cute5tupleIJNS5_1CILi1EEES8_S8_EEENS6_IJNS7_ILi128EEENS7_ILi96EEENS7_ILi64EEEEEELi256ENS_10bfloat16_tEfNS_4arch4Sm90ELb1ELb0ELb1ELb1ELb1ELb1ELb0ELb1ELb0ELb1ELb0ELb0EEENS1_21CollectiveEpilogueFwdINS6_IJSA_NS7_ILi256EEESB_EEES9_SE_SG_Li256ELb1ELb1ELb0ELb0EEENS1_36VarlenDynamicPersistentTileSchedulerILi128ELi96ELi256ELi128ELb0ELb1ELb1ELb1ELb1ELb1EEEEEEEEEvNT_6ParamsE:
[----:B------:R-:W-:Y:S01]  /*0000*/  LDC R1, c[0x0][0x37c] ;  /* 0x0000df00ff017b82 */ /* 0x000fe20000000800 */
[----:B------:R-:W-:Y:S05]  /*0010*/  EXIT ;  /* 0x000000000000794d */ /* 0x000fea0003800000 */
.L_x_15:
        /* <DEDUP_REMOVED lines=14> */
.L_x_33:


//--------------------- .text._ZN7cutlass13device_kernelIN5flash11enable_sm90INS1_16FlashAttnFwdSm90INS1_25CollectiveMainloopFwdSm90ILi2EN4cute5tupleIJNS5_1CILi1EEES8_S8_EEENS6_IJNS7_ILi128EEENS7_ILi96EEENS7_ILi64EEEEEELi256ENS_10bfloat16_tEfNS_4arch4Sm90ELb1ELb0ELb1ELb1ELb1ELb0ELb1ELb1ELb0ELb1ELb0ELb0EEENS1_21CollectiveEpilogueFwdINS6_IJSA_NS7_ILi256EEESB_EEES9_SE_SG_Li256ELb1ELb1ELb0ELb0EEENS1_36VarlenDynamicPersistentTileSchedulerILi128ELi96ELi256ELi128ELb0ELb1ELb1ELb1ELb1ELb1EEEEEEEEEvNT_6ParamsE --------------------------
	.section	.text._ZN7cutlass13device_kernelIN5flash11enable_sm90INS1_16FlashAttnFwdSm90INS1_25CollectiveMainloopFwdSm90ILi2EN4cute5tupleIJNS5_1CILi1EEES8_S8_EEENS6_IJNS7_ILi128EEENS7_ILi96EEENS7_ILi64EEEEEELi256ENS_10bfloat16_tEfNS_4arch4Sm90ELb1ELb0ELb1ELb1ELb1ELb0ELb1ELb1ELb0ELb1ELb0ELb0EEENS1_21CollectiveEpilogueFwdINS6_IJSA_NS7_ILi256EEESB_EEES9_SE_SG_Li256ELb1ELb1ELb0ELb0EEENS1_36VarlenDynamicPersistentTileSchedulerILi128ELi96ELi256ELi128ELb0ELb1ELb1ELb1ELb1ELb1EEEEEEEEEvNT_6ParamsE,"ax",@progbits
	.align	128
.text._ZN7cutlass13device_kernelIN5flash11enable_sm90INS1_16FlashAttnFwdSm90INS1_25CollectiveMainloopFwdSm90ILi2EN4cute5tupleIJNS5_1CILi1EEES8_S8_EEENS6_IJNS7_ILi128EEENS7_ILi96EEENS7_ILi64EEEEEELi256ENS_10bfloat16_tEfNS_4arch4Sm90ELb1ELb0ELb1ELb1ELb1ELb0ELb1ELb1ELb0ELb1ELb0ELb0EEENS1_21CollectiveEpilogueFwdINS6_IJSA_NS7_ILi256EEESB_EEES9_SE_SG_Li256ELb1ELb1ELb0ELb0EEENS1_36VarlenDynamicPersistentTileSchedulerILi128ELi96ELi256ELi128ELb0ELb1ELb1ELb1ELb1ELb1EEEEEEEEEvNT_6ParamsE:
        .type           _ZN7cutlass13device_kernelIN5flash11enable_sm90INS1_16FlashAttnFwdSm90INS1_25CollectiveMainloopFwdSm90ILi2EN4cute5tupleIJNS5_1CILi1EEES8_S8_EEENS6_IJNS7_ILi128EEENS7_ILi96EEENS7_ILi64EEEEEELi256ENS_10bfloat16_tEfNS_4arch4Sm90ELb1ELb0ELb1ELb1ELb1ELb0ELb1ELb1ELb0ELb1ELb0ELb0EEENS1_21CollectiveEpilogueFwdINS6_IJSA_NS7_ILi256EEESB_EEES9_SE_SG_Li256ELb1ELb1ELb0ELb0EEENS1_36VarlenDynamicPersistentTileSchedulerILi128ELi96ELi256ELi128ELb0ELb1ELb1ELb1ELb1ELb1EEEEEEEEEvNT_6ParamsE,@function
        .size           _ZN7cutlass13device_kernelIN5flash11enable_sm90INS1_16FlashAttnFwdSm90INS1_25CollectiveMainloopFwdSm90ILi2EN4cute5tupleIJNS5_1CILi1EEES8_S8_EEENS6_IJNS7_ILi128EEENS7_ILi96EEENS7_ILi64EEEEEELi256ENS_10bfloat16_tEfNS_4arch4Sm90ELb1ELb0ELb1ELb1ELb1ELb0ELb1ELb1ELb0ELb1ELb0ELb0EEENS1_21CollectiveEpilogueFwdINS6_IJSA_NS7_ILi256EEESB_EEES9_SE_SG_Li256ELb1ELb1ELb0ELb0EEENS1_36VarlenDynamicPersistentTileSchedulerILi128ELi96ELi256ELi128ELb0ELb1ELb1ELb1ELb1ELb1EEEEEEEEEvNT_6ParamsE,(.L_x_34 - _ZN7cutlass13device_kernelIN5flash11enable_sm90INS1_16FlashAttnFwdSm90INS1_25CollectiveMainloopFwdSm90ILi2EN4cute5tupleIJNS5_1CILi1EEES8_S8_EEENS6_IJNS7_ILi128EEENS7_ILi96EEENS7_ILi64EEEEEELi256ENS_10bfloat16_tEfNS_4arch4Sm90ELb1ELb0ELb1ELb1ELb1ELb0ELb1ELb1ELb0ELb1ELb0ELb0EEENS1_21CollectiveEpilogueFwdINS6_IJSA_NS7_ILi256EEESB_EEES9_SE_SG_Li256ELb1ELb1ELb0ELb0EEENS1_36VarlenDynamicPersistentTileSchedulerILi128ELi96ELi256ELi128ELb0ELb1ELb1ELb1ELb1ELb1EEEEEEEEEvNT_6ParamsE)
        .other          _ZN7cutlass13device_kernelIN5flash11enable_sm90INS1_16FlashAttnFwdSm90INS1_25CollectiveMainloopFwdSm90ILi2EN4cute5tupleIJNS5_1CILi1EEES8_S8_EEENS6_IJNS7_ILi128EEENS7_ILi96EEENS7_ILi64EEEEEELi256ENS_10bfloat16_tEfNS_4arch4Sm90ELb1ELb0ELb1ELb1ELb1ELb0ELb1ELb1ELb0ELb1ELb0ELb0EEENS1_21CollectiveEpilogueFwdINS6_IJSA_NS7_ILi256EEESB_EEES9_SE_SG_Li256ELb1ELb1ELb0ELb0EEENS1_36VarlenDynamicPersistentTileSchedulerILi128ELi96ELi256ELi128ELb0ELb1ELb1ELb1ELb1ELb1EEEEEEEEEvNT_6ParamsE,@"STO_CUDA_ENTRY STV_DEFAULT"
_ZN7cutlass13device_kernelIN5flash11enable_sm90INS1_16FlashAttnFwdSm90INS1_25CollectiveMainloopFwdSm90ILi2EN4cute5tupleIJNS5_1CILi1EEES8_S8_EEENS6_IJNS7_ILi128EEENS7_ILi96EEENS7_ILi64EEEEEELi256ENS_10bfloat16_tEfNS_4arch4Sm90ELb1ELb0ELb1ELb1ELb1ELb0ELb1ELb1ELb0ELb1ELb0ELb0EEENS1_21CollectiveEpilogueFwdINS6_IJSA_NS7_ILi256EEESB_EEES9_SE_SG_Li256ELb1ELb1ELb0ELb0EEENS1_36VarlenDynamicPersistentTileSchedulerILi128ELi96ELi256ELi128ELb0ELb1ELb1ELb1ELb1ELb1EEEEEEEEEvNT_6ParamsE:
[----:B------:R-:W-:Y:S01]  /*0000*/  LDC R1, c[0x0][0x37c] ;  /* 0x0000df00ff017b82 */ /* 0x000fe20000000800 */
[----:B------:R-:W-:Y:S05]  /*0010*/  EXIT ;  /* 0x000000000000794d */ /* 0x000fea0003800000 */
.L_x_16:
        /* <DEDUP_REMOVED lines=14> */
.L_x_34:


//--------------------- .text._ZN7cutlass13device_kernelIN5flash11enable_sm90INS1_16FlashAttnFwdSm90INS1_25CollectiveMainloopFwdSm90ILi2EN4cute5tupleIJNS5_1CILi1EEES8_S8_EEENS6_IJNS7_ILi128EEENS7_ILi96EEENS7_ILi64EEEEEELi256ENS_10bfloat16_tEfNS_4arch4Sm90ELb1ELb0ELb1ELb1ELb1ELb1ELb1ELb1ELb0ELb1ELb0ELb0EEENS1_21CollectiveEpilogueFwdINS6_IJSA_NS7_ILi256EEESB_EEES9_SE_SG_Li256ELb1ELb1ELb0ELb0EEENS1_36VarlenDynamicPersistentTileSchedulerILi128ELi96ELi256ELi128ELb0ELb1ELb1ELb1ELb1ELb1EEEEEEEEEvNT_6ParamsE --------------------------
	.section	.text._ZN7cutlass13device_kernelIN5flash11enable_sm90INS1_16FlashAttnFwdSm90INS1_25CollectiveMainloopFwdSm90ILi2EN4cute5tupleIJNS5_1CILi1EEES8_S8_EEENS6_IJNS7_ILi128EEENS7_ILi96EEENS7_ILi64EEEEEELi256ENS_10bfloat16_tEfNS_4arch4Sm90ELb1ELb0ELb1ELb1ELb1ELb1ELb1ELb1ELb0ELb1ELb0ELb0EEENS1_21CollectiveEpilogueFwdINS6_IJSA_NS7_ILi256EEESB_EEES9_SE_SG_Li256ELb1ELb1ELb0ELb0EEENS1_36VarlenDynamicPersistentTileSchedulerILi128ELi96ELi256ELi128ELb0ELb1ELb1ELb1ELb1ELb1EEEEEEEEEvNT_6ParamsE,"ax",@progbits
	.align	128
.text._ZN7cutlass13device_kernelIN5flash11enable_sm90INS1_16FlashAttnFwdSm90INS1_25CollectiveMainloopFwdSm90ILi2EN4cute5tupleIJNS5_1CILi1EEES8_S8_EEENS6_IJNS7_ILi128EEENS7_ILi96EEENS7_ILi64EEEEEELi256ENS_10bfloat16_tEfNS_4arch4Sm90ELb1ELb0ELb1ELb1ELb1ELb1ELb1ELb1ELb0ELb1ELb0ELb0EEENS1_21CollectiveEpilogueFwdINS6_IJSA_NS7_ILi256EEESB_EEES9_SE_SG_Li256ELb1ELb1ELb0ELb0EEENS1_36VarlenDynamicPersistentTileSchedulerILi128ELi96ELi256ELi128ELb0ELb1ELb1ELb1ELb1ELb1EEEEEEEEEvNT_6ParamsE:
        .type           _ZN7cutlass13device_kernelIN5flash11enable_sm90INS1_16FlashAttnFwdSm90INS1_25CollectiveMainloopFwdSm90ILi2EN4cute5tupleIJNS5_1CILi1EEES8_S8_EEENS6_IJNS7_ILi128EEENS7_ILi96EEENS7_ILi64EEEEEELi256ENS_10bfloat16_tEfNS_4arch4Sm90ELb1ELb0ELb1ELb1ELb1ELb1ELb1ELb1ELb0ELb1ELb0ELb0EEENS1_21CollectiveEpilogueFwdINS6_IJSA_NS7_ILi256EEESB_EEES9_SE_SG_Li256ELb1ELb1ELb0ELb0EEENS1_36VarlenDynamicPersistentTileSchedulerILi128ELi96ELi256ELi128ELb0ELb1ELb1ELb1ELb1ELb1EEEEEEEEEvNT_6ParamsE,@function
        .size           _ZN7cutlass13device_kernelIN5flash11enable_sm90INS1_16FlashAttnFwdSm90INS1_25CollectiveMainloopFwdSm90ILi2EN4cute5tupleIJNS5_1CILi1EEES8_S8_EEENS6_IJNS7_ILi128EEENS7_ILi96EEENS7_ILi64EEEEEELi256ENS_10bfloat16_tEfNS_4arch4Sm90ELb1ELb0ELb1ELb1ELb1ELb1ELb1ELb1ELb0ELb1ELb0ELb0EEENS1_21CollectiveEpilogueFwdINS6_IJSA_NS7_ILi256EEESB_EEES9_SE_SG_Li256ELb1ELb1ELb0ELb0EEENS1_36VarlenDynamicPersistentTileSchedulerILi128ELi96ELi256ELi128ELb0ELb1ELb1ELb1ELb1ELb1EEEEEEEEEvNT_6ParamsE,(.L_x_35 - _ZN7cutlass13device_kernelIN5flash11enable_sm90INS1_16FlashAttnFwdSm90INS1_25CollectiveMainloopFwdSm90ILi2EN4cute5tupleIJNS5_1CILi1EEES8_S8_EEENS6_IJNS7_ILi128EEENS7_ILi96EEENS7_ILi64EEEEEELi256ENS_10bfloat16_tEfNS_4arch4Sm90ELb1ELb0ELb1ELb1ELb1ELb1ELb1ELb1ELb0ELb1ELb0ELb0EEENS1_21CollectiveEpilogueFwdINS6_IJSA_NS7_ILi256EEESB_EEES9_SE_SG_Li256ELb1ELb1ELb0ELb0EEENS1_36VarlenDynamicPersistentTileSchedulerILi128ELi96ELi256ELi128ELb0ELb1ELb1ELb1ELb1ELb1EEEEEEEEEvNT_6ParamsE)
        .other          _ZN7cutlass13device_kernelIN5flash11enable_sm90INS1_16FlashAttnFwdSm90INS1_25CollectiveMainloopFwdSm90ILi2EN4cute5tupleIJNS5_1CILi1EEES8_S8_EEENS6_IJNS7_ILi128EEENS7_ILi96EEENS7_ILi64EEEEEELi256ENS_10bfloat16_tEfNS_4arch4Sm90ELb1ELb0ELb1ELb1ELb1ELb1ELb1ELb1ELb0ELb1ELb0ELb0EEENS1_21CollectiveEpilogueFwdINS6_IJSA_NS7_ILi256EEESB_EEES9_SE_SG_Li256ELb1ELb1ELb0ELb0EEENS1_36VarlenDynamicPersistentTileSchedulerILi128ELi96ELi256ELi128ELb0ELb1ELb1ELb1ELb1ELb1EEEEEEEEEvNT_6ParamsE,@"STO_CUDA_ENTRY STV_DEFAULT"
_ZN7cutlass13device_kernelIN5flash11enable_sm90INS1_16FlashAttnFwdSm90INS1_25CollectiveMainloopFwdSm90ILi2EN4cute5tupleIJNS5_1CILi1EEES8_S8_EEENS6_IJNS7_ILi128EEENS7_ILi96EEENS7_ILi64EEEEEELi256ENS_10bfloat16_tEfNS_4arch4Sm90ELb1ELb0ELb1ELb1ELb1ELb1ELb1ELb1ELb0ELb1ELb0ELb0EEENS1_21CollectiveEpilogueFwdINS6_IJSA_NS7_ILi256EEESB_EEES9_SE_SG_Li256ELb1ELb1ELb0ELb0EEENS1_36VarlenDynamicPersistentTileSchedulerILi128ELi96ELi256ELi128ELb0ELb1ELb1ELb1ELb1ELb1EEEEEEEEEvNT_6ParamsE:
[----:B------:R-:W-:Y:S01]  /*0000*/  LDC R1, c[0x0][0x37c] ;  /* 0x0000df00ff017b82 */ /* 0x000fe20000000800 */
[----:B------:R-:W-:Y:S05]  /*0010*/  EXIT ;  /* 0x000000000000794d */ /* 0x000fea0003800000 */
.L_x_17:
        /* <DEDUP_REMOVED lines=14> */
.L_x_35:


//--------------------- .nv.shared.reserved.0     --------------------------
	.section	.nv.shared.reserved.0,"aw",@nobits
	.weak		__nv_reservedSMEM_offset_0_alias
	.size		__nv_reservedSMEM_offset_0_alias, 0, 64
	.other		__nv_reservedSMEM_offset_0_alias,@"STO_CUDA_RESERVED_SHARED STV_DEFAULT"
__nv_reservedSMEM_offset_0_alias:
	.zero		0
	.zero		64


//--------------------- .nv.global                --------------------------
	.section	.nv.global,"aw",@nobits
.nv.global:
	.type		_ZN83_INTERNAL_e91defdf_47_flash_fwd_hdim64_256_bf16_paged_softcap_sm90_cu_60c5005d_30654cute1_E,@object
	.size		_ZN83_INTERNAL_e91defdf_47_flash_fwd_hdim64_256_bf16_paged_softcap_sm90_cu_60c5005d_30654cute1_E,(_ZN83_INTERNAL_e91defdf_47_flash_fwd_hdim64_256_bf16_paged_softcap_sm90_cu_60c5005d_30654cuda3std3__45__cpo6cbeginE - _ZN83_INTERNAL_e91defdf_47_flash_fwd_hdim64_256_bf16_paged_softcap_sm90_cu_60c5005d_30654cute1_E)
_ZN83_INTERNAL_e91defdf_47_flash_fwd_hdim64_256_bf16_paged_softcap_sm90_cu_60c5005d_30654cute1_E:
	.zero		1
	.type		_ZN83_INTERNAL_e91defdf_47_flash_fwd_hdim64_256_bf16_paged_softcap_sm90_cu_60c5005d_30654cuda3std3__45__cpo6cbeginE,@object
	.size		_ZN83_INTERNAL_e91defdf_47_flash_fwd_hdim64_256_bf16_paged_softcap_sm90_cu_60c5005d_30654cuda3std3__45__cpo6cbeginE,(_ZN83_INTERNAL_e91defdf_47_flash_fwd_hdim64_256_bf16_paged_softcap_sm90_cu_60c5005d_30654cuda3std3__48in_placeE - _ZN83_INTERNAL_e91defdf_47_flash_fwd_hdim64_256_bf16_paged_softcap_sm90_cu_60c5005d_30654cuda3std3__45__cpo6cbeginE)
_ZN83_INTERNAL_e91defdf_47_flash_fwd_hdim64_256_bf16_paged_softcap_sm90_cu_60c5005d_30654cuda3std3__45__cpo6cbeginE:
	.zero		1
	.type		_ZN83_INTERNAL_e91defdf_47_flash_fwd_hdim64_256_bf16_paged_softcap_sm90_cu_60c5005d_30654cuda3std3__48in_placeE,@object
	.size		_ZN83_INTERNAL_e91defdf_47_flash_fwd_hdim64_256_bf16_paged_softcap_sm90_cu_60c5005d_30654cuda3std3__48in_placeE,(_ZN83_INTERNAL_e91defdf_47_flash_fwd_hdim64_256_bf16_paged_softcap_sm90_cu_60c5005d_30654cuda3std6ranges3__45__cpo9iter_moveE - _ZN83_INTERNAL_e91defdf_47_flash_fwd_hdim64_256_bf16_paged_softcap_sm90_cu_60c5005d_30654cuda3std3__48in_placeE)
_ZN83_INTERNAL_e91defdf_47_flash_fwd_hdim64_256_bf16_paged_softcap_sm90_cu_60c5005d_30654cuda3std3__48in_placeE:
	.zero		1
	.type		_ZN83_INTERNAL_e91defdf_47_flash_fwd_hdim64_256_bf16_paged_softcap_sm90_cu_60c5005d_30654cuda3std6ranges3__45__cpo9iter_moveE,@object
	.size		_ZN83_INTERNAL_e91defdf_47_flash_fwd_hdim64_256_bf16_paged_softcap_sm90_cu_60c5005d_30654cuda3std6ranges3__45__cpo9iter_moveE,(_ZN83_INTERNAL_e91defdf_47_flash_fwd_hdim64_256_bf16_paged_softcap_sm90_cu_60c5005d_30654cuda3std3__45__cpo5beginE - _ZN83_INTERNAL_e91defdf_47_flash_fwd_hdim64_256_bf16_paged_softcap_sm90_cu_60c5005d_30654cuda3std6ranges3__45__cpo9iter_moveE)
_ZN83_INTERNAL_e91defdf_47_flash_fwd_hdim64_256_bf16_paged_softcap_sm90_cu_60c5005d_30654cuda3std6ranges3__45__cpo9iter_moveE:
	.zero		1
	.type		_ZN83_INTERNAL_e91defdf_47_flash_fwd_hdim64_256_bf16_paged_softcap_sm90_cu_60c5005d_30654cuda3std3__45__cpo5beginE,@object
	.size		_ZN83_INTERNAL_e91defdf_47_flash_fwd_hdim64_256_bf16_paged_softcap_sm90_cu_60c5005d_30654cuda3std3__45__cpo5beginE,(_ZN83_INTERNAL_e91defdf_47_flash_fwd_hdim64_256_bf16_paged_softcap_sm90_cu_60c5005d_30654cuda3std3__485_GLOBAL__N__e91defdf_47_flash_fwd_hdim64_256_bf16_paged_softcap_sm90_cu_60c5005d_30656ignoreE - _ZN83_INTERNAL_e91defdf_47_flash_fwd_hdim64_256_bf16_paged_softcap_sm90_cu_60c5005d_30654cuda3std3__45__cpo5beginE)
_ZN83_INTERNAL_e91defdf_47_flash_fwd_hdim64_256_bf16_paged_softcap_sm90_cu_60c5005d_30654cuda3std3__45__cpo5beginE:
	.zero		1
	.type		_ZN83_INTERNAL_e91defdf_47_flash_fwd_hdim64_256_bf16_paged_softcap_sm90_cu_60c5005d_30654cuda3std3__485_GLOBAL__N__e91defdf_47_flash_fwd_hdim64_256_bf16_paged_softcap_sm90_cu_60c5005d_30656ignoreE,@object
	.size		_ZN83_INTERNAL_e91defdf_47_flash_fwd_hdim64_256_bf16_paged_softcap_sm90_cu_60c5005d_30654cuda3std3__485_GLOBAL__N__e91defdf_47_flash_fwd_hdim64_256_bf16_paged_softcap_sm90_cu_60c5005d_30656ignoreE,(_ZN83_INTERNAL_e91defdf_47_flash_fwd_hdim64_256_bf16_paged_softcap_sm90_cu_60c5005d_30654cute7productE - _ZN83_INTERNAL_e91defdf_47_flash_fwd_hdim64_256_bf16_paged_softcap_sm90_cu_60c5005d_30654cuda3std3__485_GLOBAL__N__e91defdf_47_flash_fwd_hdim64_256_bf16_paged_softcap_sm90_cu_60c5005d_30656ignoreE)
_ZN83_INTERNAL_e91defdf_47_flash_fwd_hdim64_256_bf16_paged_softcap_sm90_cu_60c5005d_30654cuda3std3__485_GLOBAL__N__e91defdf_47_flash_fwd_hdim64_256_bf16_paged_softcap_sm90_cu_60c5005d_30656ignoreE:
	.zero		1
	.type		_ZN83_INTERNAL_e91defdf_47_flash_fwd_hdim64_256_bf16_paged_softcap_sm90_cu_60c5005d_30654cute7productE,@object
	.size		_ZN83_INTERNAL_e91defdf_47_flash_fwd_hdim64_256_bf16_paged_softcap_sm90_cu_60c5005d_30654cute7productE,(_ZN83_INTERNAL_e91defdf_47_flash_fwd_hdim64_256_bf16_paged_softcap_sm90_cu_60c5005d_30654cuda3std3__45__cpo3endE - _ZN83_INTERNAL_e91defdf_47_flash_fwd_hdim64_256_bf16_paged_softcap_sm90_cu_60c5005d_30654cute7productE)
_ZN83_INTERNAL_e91defdf_47_flash_fwd_hdim64_256_bf16_paged_softcap_sm90_cu_60c5005d_30654cute7productE:
	.zero		1
	.type		_ZN83_INTERNAL_e91defdf_47_flash_fwd_hdim64_256_bf16_paged_softcap_sm90_cu_60c5005d_30654cuda3std3__45__cpo3endE,@object
	.size		_ZN83_INTERNAL_e91defdf_47_flash_fwd_hdim64_256_bf16_paged_softcap_sm90_cu_60c5005d_30654cuda3std3__45__cpo3endE,(_ZN83_INTERNAL_e91defdf_47_flash_fwd_hdim64_256_bf16_paged_softcap_sm90_cu_60c5005d_30654cuda3std3__419piecewise_constructE - _ZN83_INTERNAL_e91defdf_47_flash_fwd_hdim64_256_bf16_paged_softcap_sm90_cu_60c5005d_30654cuda3std3__45__cpo3endE)
_ZN83_INTERNAL_e91defdf_47_flash_fwd_hdim64_256_bf16_paged_softcap_sm90_cu_60c5005d_30654cuda3std3__45__cpo3endE:
	.zero		1
	.type		_ZN83_INTERNAL_e91defdf_47_flash_fwd_hdim64_256_bf16_paged_softcap_sm90_cu_60c5005d_30654cuda3std3__419piecewise_constructE,@object
	.size		_ZN83_INTERNAL_e91defdf_47_flash_fwd_hdim64_256_bf16_paged_softcap_sm90_cu_60c5005d_30654cuda3std3__419piecewise_constructE,(_ZN83_INTERNAL_e91defdf_47_flash_fwd_hdim64_256_bf16_paged_softcap_sm90_cu_60c5005d_30654cuda3std3__45__cpo4cendE - _ZN83_INTERNAL_e91defdf_47_flash_fwd_hdim64_256_bf16_paged_softcap_sm90_cu_60c5005d_30654cuda3std3__419piecewise_constructE)
_ZN83_INTERNAL_e91defdf_47_flash_fwd_hdim64_256_bf16_paged_softcap_sm90_cu_60c5005d_30654cuda3std3__419piecewise_constructE:
	.zero		1
	.type		_ZN83_INTERNAL_e91defdf_47_flash_fwd_hdim64_256_bf16_paged_softcap_sm90_cu_60c5005d_30654cuda3std3__45__cpo4cendE,@object
	.size		_ZN83_INTERNAL_e91defdf_47_flash_fwd_hdim64_256_bf16_paged_softcap_sm90_cu_60c5005d_30654cuda3std3__45__cpo4cendE,(_ZN83_INTERNAL_e91defdf_47_flash_fwd_hdim64_256_bf16_paged_softcap_sm90_cu_60c5005d_30654cuda3std6ranges3__45__cpo4swapE - _ZN83_INTERNAL_e91defdf_47_flash_fwd_hdim64_256_bf16_paged_softcap_sm90_cu_60c5005d_30654cuda3std3__45__cpo4cendE)
_ZN83_INTERNAL_e91defdf_47_flash_fwd_hdim64_256_bf16_paged_softcap_sm90_cu_60c5005d_30654cuda3std3__45__cpo4cendE:
	.zero		1
	.type		_ZN83_INTERNAL_e91defdf_47_flash_fwd_hdim64_256_bf16_paged_softcap_sm90_cu_60c5005d_30654cuda3std6ranges3__45__cpo4swapE,@object
	.size		_ZN83_INTERNAL_e91defdf_47_flash_fwd_hdim64_256_bf16_paged_softcap_sm90_cu_60c5005d_30654cuda3std6ranges3__45__cpo4swapE,(.L_7 - _ZN83_INTERNAL_e91defdf_47_flash_fwd_hdim64_256_bf16_paged_softcap_sm90_cu_60c5005d_30654cuda3std6ranges3__45__cpo4swapE)
_ZN83_INTERNAL_e91defdf_47_flash_fwd_hdim64_256_bf16_paged_softcap_sm90_cu_60c5005d_30654cuda3std6ranges3__45__cpo4swapE:
	.zero		1
.L_7:


//--------------------- .nv.constant0._ZN7cutlass13device_kernelIN5flash11enable_sm90INS1_16FlashAttnFwdSm90INS1_25CollectiveMainloopFwdSm90ILi2EN4cute5tupleIJNS5_1CILi1EEES8_S8_EEENS6_IJNS7_ILi128EEENS7_ILi96EEENS7_ILi64EEEEEELi256ENS_10bfloat16_tEfNS_4arch4Sm90ELb0ELb0ELb1ELb0ELb1ELb0ELb0ELb1ELb0ELb1ELb0ELb0EEENS1_21CollectiveEpilogueFwdINS6_IJSA_NS7_ILi256EEESB_EEES9_SE_SG_Li256ELb0ELb1ELb0ELb0EEENS1_29StaticPersistentTileSchedulerILb0EEEEEEEEEvNT_6ParamsE --------------------------
	.section	.nv.constant0._ZN7cutlass13device_kernelIN5flash11enable_sm90INS1_16FlashAttnFwdSm90INS1_25CollectiveMainloopFwdSm90ILi2EN4cute5tupleIJNS5_1CILi1EEES8_S8_EEENS6_IJNS7_ILi128EEENS7_ILi96EEENS7_ILi64EEEEEELi256ENS_10bfloat16_tEfNS_4arch4Sm90ELb0ELb0ELb1ELb0ELb1ELb0ELb0ELb1ELb0ELb1ELb0ELb0EEENS1_21CollectiveEpilogueFwdINS6_IJSA_NS7_ILi256EEESB_EEES9_SE_SG_Li256ELb0ELb1ELb0ELb0EEENS1_29StaticPersistentTileSchedulerILb0EEEEEEEEEvNT_6ParamsE,"a",@progbits
	.sectionflags	@""
	.align	4
.nv.constant0._ZN7cutlass13device_kernelIN5flash11enable_sm90INS1_16FlashAttnFwdSm90INS1_25CollectiveMainloopFwdSm90ILi2EN4cute5tupleIJNS5_1CILi1EEES8_S8_EEENS6_IJNS7_ILi128EEENS7_ILi96EEENS7_ILi64EEEEEELi256ENS_10bfloat16_tEfNS_4arch4Sm90ELb0ELb0ELb1ELb0ELb1ELb0ELb0ELb1ELb0ELb1ELb0ELb0EEENS1_21CollectiveEpilogueFwdINS6_IJSA_NS7_ILi256EEESB_EEES9_SE_SG_Li256ELb0ELb1ELb0ELb0EEENS1_29StaticPersistentTileSchedulerILb0EEEEEEEEEvNT_6ParamsE:
	.zero		3456


//--------------------- .nv.constant0._ZN7cutlass13device_kernelIN5flash11enable_sm90INS1_16FlashAttnFwdSm90INS1_25CollectiveMainloopFwdSm90ILi2EN4cute5tupleIJNS5_1CILi1EEES8_S8_EEENS6_IJNS7_ILi128EEENS7_ILi96EEENS7_ILi64EEEEEELi256ENS_10bfloat16_tEfNS_4arch4Sm90ELb0ELb0ELb1ELb0ELb1ELb0ELb1ELb1ELb0ELb1ELb0ELb0EEENS1_21CollectiveEpilogueFwdINS6_IJSA_NS7_ILi256EEESB_EEES9_SE_SG_Li256ELb0ELb1ELb0ELb0EEENS1_29StaticPersistentTileSchedulerILb0EEEEEEEEEvNT_6ParamsE --------------------------
	.section	.nv.constant0._ZN7cutlass13device_kernelIN5flash11enable_sm90INS1_16FlashAttnFwdSm90INS1_25CollectiveMainloopFwdSm90ILi2EN4cute5tupleIJNS5_1CILi1EEES8_S8_EEENS6_IJNS7_ILi128EEENS7_ILi96EEENS7_ILi64EEEEEELi256ENS_10bfloat16_tEfNS_4arch4Sm90ELb0ELb0ELb1ELb0ELb1ELb0ELb1ELb1ELb0ELb1ELb0ELb0EEENS1_21CollectiveEpilogueFwdINS6_IJSA_NS7_ILi256EEESB_EEES9_SE_SG_Li256ELb0ELb1ELb0ELb0EEENS1_29StaticPersistentTileSchedulerILb0EEEEEEEEEvNT_6ParamsE,"a",@progbits
	.sectionflags	@""
	.align	4
.nv.constant0._ZN7cutlass13device_kernelIN5flash11enable_sm90INS1_16FlashAttnFwdSm90INS1_25CollectiveMainloopFwdSm90ILi2EN4cute5tupleIJNS5_1CILi1EEES8_S8_EEENS6_IJNS7_ILi128EEENS7_ILi96EEENS7_ILi64EEEEEELi256ENS_10bfloat16_tEfNS_4arch4Sm90ELb0ELb0ELb1ELb0ELb1ELb0ELb1ELb1ELb0ELb1ELb0ELb0EEENS1_21CollectiveEpilogueFwdINS6_IJSA_NS7_ILi256EEESB_EEES9_SE_SG_Li256ELb0ELb1ELb0ELb0EEENS1_29StaticPersistentTileSchedulerILb0EEEEEEEEEvNT_6ParamsE:
	.zero		3712


//--------------------- .nv.constant0._ZN7cutlass13device_kernelIN5flash11enable_sm90INS1_16FlashAttnFwdSm90INS1_25CollectiveMainloopFwdSm90ILi2EN4cute5tupleIJNS5_1CILi1EEES8_S8_EEENS6_IJNS7_ILi128EEENS7_ILi96EEENS7_ILi64EEEEEELi256ENS_10bfloat16_tEfNS_4arch4Sm90ELb0ELb0ELb1ELb1ELb1ELb0ELb0ELb1ELb0ELb1ELb0ELb0EEENS1_21CollectiveEpilogueFwdINS6_IJSA_NS7_ILi256EEESB_EEES9_SE_SG_Li256ELb1ELb1ELb0ELb0EEENS1_36VarlenDynamicPersistentTileSchedulerILi128ELi96ELi256ELi128ELb0ELb1ELb1ELb0ELb1ELb1EEEEEEEEEvNT_6ParamsE --------------------------
	.section	.nv.constant0._ZN7cutlass13device_kernelIN5flash11enable_sm90INS1_16FlashAttnFwdSm90INS1_25CollectiveMainloopFwdSm90ILi2EN4cute5tupleIJNS5_1CILi1EEES8_S8_EEENS6_IJNS7_ILi128EEENS7_ILi96EEENS7_ILi64EEEEEELi256ENS_10bfloat16_tEfNS_4arch4Sm90ELb0ELb0ELb1ELb1ELb1ELb0ELb0ELb1ELb0ELb1ELb0ELb0EEENS1_21CollectiveEpilogueFwdINS6_IJSA_NS7_ILi256EEESB_EEES9_SE_SG_Li256ELb1ELb1ELb0ELb0EEENS1_36VarlenDynamicPersistentTileSchedulerILi128ELi96ELi256ELi128ELb0ELb1ELb1ELb0ELb1ELb1EEEEEEEEEvNT_6ParamsE,"a",@progbits
	.sectionflags	@""
	.align	4
.nv.constant0._ZN7cutlass13device_kernelIN5flash11enable_sm90INS1_16FlashAttnFwdSm90INS1_25CollectiveMainloopFwdSm90ILi2EN4cute5tupleIJNS5_1CILi1EEES8_S8_EEENS6_IJNS7_ILi128EEENS7_ILi96EEENS7_ILi64EEEEEELi256ENS_10bfloat16_tEfNS_4arch4Sm90ELb0ELb0ELb1ELb1ELb1ELb0ELb0ELb1ELb0ELb1ELb0ELb0EEENS1_21CollectiveEpilogueFwdINS6_IJSA_NS7_ILi256EEESB_EEES9_SE_SG_Li256ELb1ELb1ELb0ELb0EEENS1_36VarlenDynamicPersistentTileSchedulerILi128ELi96ELi256ELi128ELb0ELb1ELb1ELb0ELb1ELb1EEEEEEEEEvNT_6ParamsE:
	.zero		3584


//--------------------- .nv.constant0._ZN7cutlass13device_kernelIN5flash11enable_sm90INS1_16FlashAttnFwdSm90INS1_25CollectiveMainloopFwdSm90ILi2EN4cute5tupleIJNS5_1CILi1EEES8_S8_EEENS6_IJNS7_ILi128EEENS7_ILi96EEENS7_ILi64EEEEEELi256ENS_10bfloat16_tEfNS_4arch4Sm90ELb0ELb0ELb1ELb1ELb1ELb1ELb0ELb1ELb0ELb1ELb0ELb0EEENS1_21CollectiveEpilogueFwdINS6_IJSA_NS7_ILi256EEESB_EEES9_SE_SG_Li256ELb1ELb1ELb0ELb0EEENS1_36VarlenDynamicPersistentTileSchedulerILi128ELi96ELi256ELi128ELb0ELb1ELb1ELb0ELb1ELb1EEEEEEEEEvNT_6ParamsE --------------------------
	.section	.nv.constant0._ZN7cutlass13device_kernelIN5flash11enable_sm90INS1_16FlashAttnFwdSm90INS1_25CollectiveMainloopFwdSm90ILi2EN4cute5tupleIJNS5_1CILi1EEES8_S8_EEENS6_IJNS7_ILi128EEENS7_ILi96EEENS7_ILi64EEEEEELi256ENS_10bfloat16_tEfNS_4arch4Sm90ELb0ELb0ELb1ELb1ELb1ELb1ELb0ELb1ELb0ELb1ELb0ELb0EEENS1_21CollectiveEpilogueFwdINS6_IJSA_NS7_ILi256EEESB_EEES9_SE_SG_Li256ELb1ELb1ELb0ELb0EEENS1_36VarlenDynamicPersistentTileSchedulerILi128ELi96ELi256ELi128ELb0ELb1ELb1ELb0ELb1ELb1EEEEEEEEEvNT_6ParamsE,"a",@progbits
	.sectionflags	@""
	.align	4
.nv.constant0._ZN7cutlass13device_kernelIN5flash11enable_sm90INS1_16FlashAttnFwdSm90INS1_25CollectiveMainloopFwdSm90ILi2EN4cute5tupleIJNS5_1CILi1EEES8_S8_EEENS6_IJNS7_ILi128EEENS7_ILi96EEENS7_ILi64EEEEEELi256ENS_10bfloat16_tEfNS_4arch4Sm90ELb0ELb0ELb1ELb1ELb1ELb1ELb0ELb1ELb0ELb1ELb0ELb0EEENS1_21CollectiveEpilogueFwdINS6_IJSA_NS7_ILi256EEESB_EEES9_SE_SG_Li256ELb1ELb1ELb0ELb0EEENS1_36VarlenDynamicPersistentTileSchedulerILi128ELi96ELi256ELi128ELb0ELb1ELb1ELb0ELb1ELb1EEEEEEEEEvNT_6ParamsE:
	.zero		3584


//--------------------- .nv.constant0._ZN7cutlass13device_kernelIN5flash11enable_sm90INS1_16FlashAttnFwdSm90INS1_25CollectiveMainloopFwdSm90ILi2EN4cute5tupleIJNS5_1CILi1EEES8_S8_EEENS6_IJNS7_ILi128EEENS7_ILi96EEENS7_ILi64EEEEEELi256ENS_10bfloat16_tEfNS_4arch4Sm90ELb0ELb0ELb1ELb1ELb1ELb0ELb1ELb1ELb0ELb1ELb0ELb0EEENS1_21CollectiveEpilogueFwdINS6_IJSA_NS7_ILi256EEESB_EEES9_SE_SG_Li256ELb1ELb1ELb0ELb0EEENS1_36VarlenDynamicPersistentTileSchedulerILi128ELi96ELi256ELi128ELb0ELb1ELb1ELb0ELb1ELb1EEEEEEEEEvNT_6ParamsE --------------------------
	.section	.nv.constant0._ZN7cutlass13device_kernelIN5flash11enable_sm90INS1_16FlashAttnFwdSm90INS1_25CollectiveMainloopFwdSm90ILi2EN4cute5tupleIJNS5_1CILi1EEES8_S8_EEENS6_IJNS7_ILi128EEENS7_ILi96EEENS7_ILi64EEEEEELi256ENS_10bfloat16_tEfNS_4arch4Sm90ELb0ELb0ELb1ELb1ELb1ELb0ELb1ELb1ELb0ELb1ELb0ELb0EEENS1_21CollectiveEpilogueFwdINS6_IJSA_NS7_ILi256EEESB_EEES9_SE_SG_Li256ELb1ELb1ELb0ELb0EEENS1_36VarlenDynamicPersistentTileSchedulerILi128ELi96ELi256ELi128ELb0ELb1ELb1ELb0ELb1ELb1EEEEEEEEEvNT_6ParamsE,"a",@progbits
	.sectionflags	@""
	.align	4
.nv.constant0._ZN7cutlass13device_kernelIN5flash11enable_sm90INS1_16FlashAttnFwdSm90INS1_25CollectiveMainloopFwdSm90ILi2EN4cute5tupleIJNS5_1CILi1EEES8_S8_EEENS6_IJNS7_ILi128EEENS7_ILi96EEENS7_ILi64EEEEEELi256ENS_10bfloat16_tEfNS_4arch4Sm90ELb0ELb0ELb1ELb1ELb1ELb0ELb1ELb1ELb0ELb1ELb0ELb0EEENS1_21CollectiveEpilogueFwdINS6_IJSA_NS7_ILi256EEESB_EEES9_SE_SG_Li256ELb1ELb1ELb0ELb0EEENS1_36VarlenDynamicPersistentTileSchedulerILi128ELi96ELi256ELi128ELb0ELb1ELb1ELb0ELb1ELb1EEEEEEEEEvNT_6ParamsE:
	.zero		3840


//--------------------- .nv.constant0._ZN7cutlass13device_kernelIN5flash11enable_sm90INS1_16FlashAttnFwdSm90INS1_25CollectiveMainloopFwdSm90ILi2EN4cute5tupleIJNS5_1CILi1EEES8_S8_EEENS6_IJNS7_ILi128EEENS7_ILi96EEENS7_ILi64EEEEEELi256ENS_10bfloat16_tEfNS_4arch4Sm90ELb0ELb0ELb1ELb1ELb1ELb1ELb1ELb1ELb0ELb1ELb0ELb0EEENS1_21CollectiveEpilogueFwdINS6_IJSA_NS7_ILi256EEESB_EEES9_SE_SG_Li256ELb1ELb1ELb0ELb0EEENS1_36VarlenDynamicPersistentTileSchedulerILi128ELi96ELi256ELi128ELb0ELb1ELb1ELb0ELb1ELb1EEEEEEEEEvNT_6ParamsE --------------------------
	.section	.nv.constant0._ZN7cutlass13device_kernelIN5flash11enable_sm90INS1_16FlashAttnFwdSm90INS1_25CollectiveMainloopFwdSm90ILi2EN4cute5tupleIJNS5_1CILi1EEES8_S8_EEENS6_IJNS7_ILi128EEENS7_ILi96EEENS7_ILi64EEEEEELi256ENS_10bfloat16_tEfNS_4arch4Sm90ELb0ELb0ELb1ELb1ELb1ELb1ELb1ELb1ELb0ELb1ELb0ELb0EEENS1_21CollectiveEpilogueFwdINS6_IJSA_NS7_ILi256EEESB_EEES9_SE_SG_Li256ELb1ELb1ELb0ELb0EEENS1_36VarlenDynamicPersistentTileSchedulerILi128ELi96ELi256ELi128ELb0ELb1ELb1ELb0ELb1ELb1EEEEEEEEEvNT_6ParamsE,"a",@progbits
	.sectionflags	@""
	.align	4
.nv.constant0._ZN7cutlass13device_kernelIN5flash11enable_sm90INS1_16FlashAttnFwdSm90INS1_25CollectiveMainloopFwdSm90ILi2EN4cute5tupleIJNS5_1CILi1EEES8_S8_EEENS6_IJNS7_ILi128EEENS7_ILi96EEENS7_ILi64EEEEEELi256ENS_10bfloat16_tEfNS_4arch4Sm90ELb0ELb0ELb1ELb1ELb1ELb1ELb1ELb1ELb0ELb1ELb0ELb0EEENS1_21CollectiveEpilogueFwdINS6_IJSA_NS7_ILi256EEESB_EEES9_SE_SG_Li256ELb1ELb1ELb0ELb0EEENS1_36VarlenDynamicPersistentTileSchedulerILi128ELi96ELi256ELi128ELb0ELb1ELb1ELb0ELb1ELb1EEEEEEEEEvNT_6ParamsE:
	.zero		3840


//--------------------- .nv.constant0._ZN7cutlass13device_kernelIN5flash11enable_sm90INS1_16FlashAttnFwdSm90INS1_25CollectiveMainloopFwdSm90ILi2EN4cute5tupleIJNS5_1CILi1EEES8_S8_EEENS6_IJNS7_ILi128EEENS7_ILi96EEENS7_ILi64EEEEEELi256ENS_10bfloat16_tEfNS_4arch4Sm90ELb0ELb1ELb1ELb0ELb1ELb0ELb0ELb1ELb0ELb1ELb0ELb0EEENS1_21CollectiveEpilogueFwdINS6_IJSA_NS7_ILi256EEESB_EEES9_SE_SG_Li256ELb0ELb1ELb0ELb0EEENS1_30DynamicPersistentTileSchedulerILi256ELi128ELb0ELb1ELb1EEEEEEEEEvNT_6ParamsE --------------------------
	.section	.nv.constant0._ZN7cutlass13device_kernelIN5flash11enable_sm90INS1_16FlashAttnFwdSm90INS1_25CollectiveMainloopFwdSm90ILi2EN4cute5tupleIJNS5_1CILi1EEES8_S8_EEENS6_IJNS7_ILi128EEENS7_ILi96EEENS7_ILi64EEEEEELi256ENS_10bfloat16_tEfNS_4arch4Sm90ELb0ELb1ELb1ELb0ELb1ELb0ELb0ELb1ELb0ELb1ELb0ELb0EEENS1_21CollectiveEpilogueFwdINS6_IJSA_NS7_ILi256EEESB_EEES9_SE_SG_Li256ELb0ELb1ELb0ELb0EEENS1_30DynamicPersistentTileSchedulerILi256ELi128ELb0ELb1ELb1EEEEEEEEEvNT_6ParamsE,"a",@progbits
	.sectionflags	@""
	.align	4
.nv.constant0._ZN7cutlass13device_kernelIN5flash11enable_sm90INS1_16FlashAttnFwdSm90INS1_25CollectiveMainloopFwdSm90ILi2EN4cute5tupleIJNS5_1CILi1EEES8_S8_EEENS6_IJNS7_ILi128EEENS7_ILi96EEENS7_ILi64EEEEEELi256ENS_10bfloat16_tEfNS_4arch4Sm90ELb0ELb1ELb1ELb0ELb1ELb0ELb0ELb1ELb0ELb1ELb0ELb0EEENS1_21CollectiveEpilogueFwdINS6_IJSA_NS7_ILi256EEESB_EEES9_SE_SG_Li256ELb0ELb1ELb0ELb0EEENS1_30DynamicPersistentTileSchedulerILi256ELi128ELb0ELb1ELb1EEEEEEEEEvNT_6ParamsE:
	.zero		3584


//--------------------- .nv.constant0._ZN7cutlass13device_kernelIN5flash11enable_sm90INS1_16FlashAttnFwdSm90INS1_25CollectiveMainloopFwdSm90ILi2EN4cute5tupleIJNS5_1CILi1EEES8_S8_EEENS6_IJNS7_ILi128EEENS7_ILi96EEENS7_ILi64EEEEEELi256ENS_10bfloat16_tEfNS_4arch4Sm90ELb0ELb1ELb1ELb0ELb1ELb0ELb1ELb1ELb0ELb1ELb0ELb0EEENS1_21CollectiveEpilogueFwdINS6_IJSA_NS7_ILi256EEESB_EEES9_SE_SG_Li256ELb0ELb1ELb0ELb0EEENS1_30DynamicPersistentTileSchedulerILi256ELi128ELb0ELb1ELb1EEEEEEEEEvNT_6ParamsE --------------------------
	.section	.nv.constant0._ZN7cutlass13device_kernelIN5flash11enable_sm90INS1_16FlashAttnFwdSm90INS1_25CollectiveMainloopFwdSm90ILi2EN4cute5tupleIJNS5_1CILi1EEES8_S8_EEENS6_IJNS7_ILi128EEENS7_ILi96EEENS7_ILi64EEEEEELi256ENS_10bfloat16_tEfNS_4arch4Sm90ELb0ELb1ELb1ELb0ELb1ELb0ELb1ELb1ELb0ELb1ELb0ELb0EEENS1_21CollectiveEpilogueFwdINS6_IJSA_NS7_ILi256EEESB_EEES9_SE_SG_Li256ELb0ELb1ELb0ELb0EEENS1_30DynamicPersistentTileSchedulerILi256ELi128ELb0ELb1ELb1EEEEEEEEEvNT_6ParamsE,"a",@progbits
	.sectionflags	@""
	.align	4
.nv.constant0._ZN7cutlass13device_kernelIN5flash11enable_sm90INS1_16FlashAttnFwdSm90INS1_25CollectiveMainloopFwdSm90ILi2EN4cute5tupleIJNS5_1CILi1EEES8_S8_EEENS6_IJNS7_ILi128EEENS7_ILi96EEENS7_ILi64EEEEEELi256ENS_10bfloat16_tEfNS_4arch4Sm90ELb0ELb1ELb1ELb0ELb1ELb0ELb1ELb1ELb0ELb1ELb0ELb0EEENS1_21CollectiveEpilogueFwdINS6_IJSA_NS7_ILi256EEESB_EEES9_SE_SG_Li256ELb0ELb1ELb0ELb0EEENS1_30DynamicPersistentTileSchedulerILi256ELi128ELb0ELb1ELb1EEEEEEEEEvNT_6ParamsE:
	.zero		3840


//--------------------- .nv.constant0._ZN7cutlass13device_kernelIN5flash11enable_sm90INS1_16FlashAttnFwdSm90INS1_25CollectiveMainloopFwdSm90ILi2EN4cute5tupleIJNS5_1CILi1EEES8_S8_EEENS6_IJNS7_ILi128EEENS7_ILi96EEENS7_ILi64EEEEEELi256ENS_10bfloat16_tEfNS_4arch4Sm90ELb0ELb1ELb1ELb1ELb1ELb0ELb0ELb1ELb0ELb1ELb0ELb0EEENS1_21CollectiveEpilogueFwdINS6_IJSA_NS7_ILi256EEESB_EEES9_SE_SG_Li256ELb1ELb1ELb0ELb0EEENS1_36VarlenDynamicPersistentTileSchedulerILi128ELi96ELi256ELi128ELb0ELb1ELb1ELb1ELb0ELb1EEEEEEEEEvNT_6ParamsE --------------------------
	.section	.nv.constant0._ZN7cutlass13device_kernelIN5flash11enable_sm90INS1_16FlashAttnFwdSm90INS1_25CollectiveMainloopFwdSm90ILi2EN4cute5tupleIJNS5_1CILi1EEES8_S8_EEENS6_IJNS7_ILi128EEENS7_ILi96EEENS7_ILi64EEEEEELi256ENS_10bfloat16_tEfNS_4arch4Sm90ELb0ELb1ELb1ELb1ELb1ELb0ELb0ELb1ELb0ELb1ELb0ELb0EEENS1_21CollectiveEpilogueFwdINS6_IJSA_NS7_ILi256EEESB_EEES9_SE_SG_Li256ELb1ELb1ELb0ELb0EEENS1_36VarlenDynamicPersistentTileSchedulerILi128ELi96ELi256ELi128ELb0ELb1ELb1ELb1ELb0ELb1EEEEEEEEEvNT_6ParamsE,"a",@progbits
	.sectionflags	@""
	.align	4
.nv.constant0._ZN7cutlass13device_kernelIN5flash11enable_sm90INS1_16FlashAttnFwdSm90INS1_25CollectiveMainloopFwdSm90ILi2EN4cute5tupleIJNS5_1CILi1EEES8_S8_EEENS6_IJNS7_ILi128EEENS7_ILi96EEENS7_ILi64EEEEEELi256ENS_10bfloat16_tEfNS_4arch4Sm90ELb0ELb1ELb1ELb1ELb1ELb0ELb0ELb1ELb0ELb1ELb0ELb0EEENS1_21CollectiveEpilogueFwdINS6_IJSA_NS7_ILi256EEESB_EEES9_SE_SG_Li256ELb1ELb1ELb0ELb0EEENS1_36VarlenDynamicPersistentTileSchedulerILi128ELi96ELi256ELi128ELb0ELb1ELb1ELb1ELb0ELb1EEEEEEEEEvNT_6ParamsE:
	.zero		3584


//--------------------- .nv.constant0._ZN7cutlass13device_kernelIN5flash11enable_sm90INS1_16FlashAttnFwdSm90INS1_25CollectiveMainloopFwdSm90ILi2EN4cute5tupleIJNS5_1CILi1EEES8_S8_EEENS6_IJNS7_ILi128EEENS7_ILi96EEENS7_ILi64EEEEEELi256ENS_10bfloat16_tEfNS_4arch4Sm90ELb0ELb1ELb1ELb1ELb1ELb1ELb0ELb1ELb0ELb1ELb0ELb0EEENS1_21CollectiveEpilogueFwdINS6_IJSA_NS7_ILi256EEESB_EEES9_SE_SG_Li256ELb1ELb1ELb0ELb0EEENS1_36VarlenDynamicPersistentTileSchedulerILi128ELi96ELi256ELi128ELb0ELb1ELb1ELb1ELb0ELb1EEEEEEEEEvNT_6ParamsE --------------------------
	.section	.nv.constant0._ZN7cutlass13device_kernelIN5flash11enable_sm90INS1_16FlashAttnFwdSm90INS1_25CollectiveMainloopFwdSm90ILi2EN4cute5tupleIJNS5_1CILi1EEES8_S8_EEENS6_IJNS7_ILi128EEENS7_ILi96EEENS7_ILi64EEEEEELi256ENS_10bfloat16_tEfNS_4arch4Sm90ELb0ELb1ELb1ELb1ELb1ELb1ELb0ELb1ELb0ELb1ELb0ELb0EEENS1_21CollectiveEpilogueFwdINS6_IJSA_NS7_ILi256EEESB_EEES9_SE_SG_Li256ELb1ELb1ELb0ELb0EEENS1_36VarlenDynamicPersistentTileSchedulerILi128ELi96ELi256ELi128ELb0ELb1ELb1ELb1ELb0ELb1EEEEEEEEEvNT_6ParamsE,"a",@progbits
	.sectionflags	@""
	.align	4
.nv.constant0._ZN7cutlass13device_kernelIN5flash11enable_sm90INS1_16FlashAttnFwdSm90INS1_25CollectiveMainloopFwdSm90ILi2EN4cute5tupleIJNS5_1CILi1EEES8_S8_EEENS6_IJNS7_ILi128EEENS7_ILi96EEENS7_ILi64EEEEEELi256ENS_10bfloat16_tEfNS_4arch4Sm90ELb0ELb1ELb1ELb1ELb1ELb1ELb0ELb1ELb0ELb1ELb0ELb0EEENS1_21CollectiveEpilogueFwdINS6_IJSA_NS7_ILi256EEESB_EEES9_SE_SG_Li256ELb1ELb1ELb0ELb0EEENS1_36VarlenDynamicPersistentTileSchedulerILi128ELi96ELi256ELi128ELb0ELb1ELb1ELb1ELb0ELb1EEEEEEEEEvNT_6ParamsE:
	.zero		3584


//--------------------- .nv.constant0._ZN7cutlass13device_kernelIN5flash11enable_sm90INS1_16FlashAttnFwdSm90INS1_25CollectiveMainloopFwdSm90ILi2EN4cute5tupleIJNS5_1CILi1EEES8_S8_EEENS6_IJNS7_ILi128EEENS7_ILi96EEENS7_ILi64EEEEEELi256ENS_10bfloat16_tEfNS_4arch4Sm90ELb0ELb1ELb1ELb1ELb1ELb0ELb1ELb1ELb0ELb1ELb0ELb0EEENS1_21CollectiveEpilogueFwdINS6_IJSA_NS7_ILi256EEESB_EEES9_SE_SG_Li256ELb1ELb1ELb0ELb0EEENS1_36VarlenDynamicPersistentTileSchedulerILi128ELi96ELi256ELi128ELb0ELb1ELb1ELb1ELb0ELb1EEEEEEEEEvNT_6ParamsE --------------------------
	.section	.nv.constant0._ZN7cutlass13device_kernelIN5flash11enable_sm90INS1_16FlashAttnFwdSm90INS1_25CollectiveMainloopFwdSm90ILi2EN4cute5tupleIJNS5_1CILi1EEES8_S8_EEENS6_IJNS7_ILi128EEENS7_ILi96EEENS7_ILi64EEEEEELi256ENS_10bfloat16_tEfNS_4arch4Sm90ELb0ELb1ELb1ELb1ELb1ELb0ELb1ELb1ELb0ELb1ELb0ELb0EEENS1_21CollectiveEpilogueFwdINS6_IJSA_NS7_ILi256EEESB_EEES9_SE_SG_Li256ELb1ELb1ELb0ELb0EEENS1_36VarlenDynamicPersistentTileSchedulerILi128ELi96ELi256ELi128ELb0ELb1ELb1ELb1ELb0ELb1EEEEEEEEEvNT_6ParamsE,"a",@progbits
	.sectionflags	@""
	.align	4
.nv.constant0._ZN7cutlass13device_kernelIN5flash11enable_sm90INS1_16FlashAttnFwdSm90INS1_25CollectiveMainloopFwdSm90ILi2EN4cute5tupleIJNS5_1CILi1EEES8_S8_EEENS6_IJNS7_ILi128EEENS7_ILi96EEENS7_ILi64EEEEEELi256ENS_10bfloat16_tEfNS_4arch4Sm90ELb0ELb1ELb1ELb1ELb1ELb0ELb1ELb1ELb0ELb1ELb0ELb0EEENS1_21CollectiveEpilogueFwdINS6_IJSA_NS7_ILi256EEESB_EEES9_SE_SG_Li256ELb1ELb1ELb0ELb0EEENS1_36VarlenDynamicPersistentTileSchedulerILi128ELi96ELi256ELi128ELb0ELb1ELb1ELb1ELb0ELb1EEEEEEEEEvNT_6ParamsE:
	.zero		3840


//--------------------- .nv.constant0._ZN7cutlass13device_kernelIN5flash11enable_sm90INS1_16FlashAttnFwdSm90INS1_25CollectiveMainloopFwdSm90ILi2EN4cute5tupleIJNS5_1CILi1EEES8_S8_EEENS6_IJNS7_ILi128EEENS7_ILi96EEENS7_ILi64EEEEEELi256ENS_10bfloat16_tEfNS_4arch4Sm90ELb0ELb1ELb1ELb1ELb1ELb1ELb1ELb1ELb0ELb1ELb0ELb0EEENS1_21CollectiveEpilogueFwdINS6_IJSA_NS7_ILi256EEESB_EEES9_SE_SG_Li256ELb1ELb1ELb0ELb0EEENS1_36VarlenDynamicPersistentTileSchedulerILi128ELi96ELi256ELi128ELb0ELb1ELb1ELb1ELb0ELb1EEEEEEEEEvNT_6ParamsE --------------------------
	.section	.nv.constant0._ZN7cutlass13device_kernelIN5flash11enable_sm90INS1_16FlashAttnFwdSm90INS1_25CollectiveMainloopFwdSm90ILi2EN4cute5tupleIJNS5_1CILi1EEES8_S8_EEENS6_IJNS7_ILi128EEENS7_ILi96EEENS7_ILi64EEEEEELi256ENS_10bfloat16_tEfNS_4arch4Sm90ELb0ELb1ELb1ELb1ELb1ELb1ELb1ELb1ELb0ELb1ELb0ELb0EEENS1_21CollectiveEpilogueFwdINS6_IJSA_NS7_ILi256EEESB_EEES9_SE_SG_Li256ELb1ELb1ELb0ELb0EEENS1_36VarlenDynamicPersistentTileSchedulerILi128ELi96ELi256ELi128ELb0ELb1ELb1ELb1ELb0ELb1EEEEEEEEEvNT_6ParamsE,"a",@progbits
	.sectionflags	@""
	.align	4
.nv.constant0._ZN7cutlass13device_kernelIN5flash11enable_sm90INS1_16FlashAttnFwdSm90INS1_25CollectiveMainloopFwdSm90ILi2EN4cute5tupleIJNS5_1CILi1EEES8_S8_EEENS6_IJNS7_ILi128EEENS7_ILi96EEENS7_ILi64EEEEEELi256ENS_10bfloat16_tEfNS_4arch4Sm90ELb0ELb1ELb1ELb1ELb1ELb1ELb1ELb1ELb0ELb1ELb0ELb0EEENS1_21CollectiveEpilogueFwdINS6_IJSA_NS7_ILi256EEESB_EEES9_SE_SG_Li256ELb1ELb1ELb0ELb0EEENS1_36VarlenDynamicPersistentTileSchedulerILi128ELi96ELi256ELi128ELb0ELb1ELb1ELb1ELb0ELb1EEEEEEEEEvNT_6ParamsE:
	.zero		3840


//--------------------- .nv.constant0._ZN7cutlass13device_kernelIN5flash11enable_sm90INS1_16FlashAttnFwdSm90INS1_25CollectiveMainloopFwdSm90ILi2EN4cute5tupleIJNS5_1CILi1EEES8_S8_EEENS6_IJNS7_ILi128EEENS7_ILi96EEENS7_ILi64EEEEEELi256ENS_10bfloat16_tEfNS_4arch4Sm90ELb1ELb0ELb1ELb0ELb1ELb0ELb0ELb1ELb0ELb1ELb0ELb0EEENS1_21CollectiveEpilogueFwdINS6_IJSA_NS7_ILi256EEESB_EEES9_SE_SG_Li256ELb0ELb1ELb0ELb0EEENS1_30DynamicPersistentTileSchedulerILi256ELi128ELb0ELb1ELb1EEEEEEEEEvNT_6ParamsE --------------------------
	.section	.nv.constant0._ZN7cutlass13device_kernelIN5flash11enable_sm90INS1_16FlashAttnFwdSm90INS1_25CollectiveMainloopFwdSm90ILi2EN4cute5tupleIJNS5_1CILi1EEES8_S8_EEENS6_IJNS7_ILi128EEENS7_ILi96EEENS7_ILi64EEEEEELi256ENS_10bfloat16_tEfNS_4arch4Sm90ELb1ELb0ELb1ELb0ELb1ELb0ELb0ELb1ELb0ELb1ELb0ELb0EEENS1_21CollectiveEpilogueFwdINS6_IJSA_NS7_ILi256EEESB_EEES9_SE_SG_Li256ELb0ELb1ELb0ELb0EEENS1_30DynamicPersistentTileSchedulerILi256ELi128ELb0ELb1ELb1EEEEEEEEEvNT_6ParamsE,"a",@progbits
	.sectionflags	@""
	.align	4
.nv.constant0._ZN7cutlass13device_kernelIN5flash11enable_sm90INS1_16FlashAttnFwdSm90INS1_25CollectiveMainloopFwdSm90ILi2EN4cute5tupleIJNS5_1CILi1EEES8_S8_EEENS6_IJNS7_ILi128EEENS7_ILi96EEENS7_ILi64EEEEEELi256ENS_10bfloat16_tEfNS_4arch4Sm90ELb1ELb0ELb1ELb0ELb1ELb0ELb0ELb1ELb0ELb1ELb0ELb0EEENS1_21CollectiveEpilogueFwdINS6_IJSA_NS7_ILi256EEESB_EEES9_SE_SG_Li256ELb0ELb1ELb0ELb0EEENS1_30DynamicPersistentTileSchedulerILi256ELi128ELb0ELb1ELb1EEEEEEEEEvNT_6ParamsE:
	.zero		3584


//--------------------- .nv.constant0._ZN7cutlass13device_kernelIN5flash11enable_sm90INS1_16FlashAttnFwdSm90INS1_25CollectiveMainloopFwdSm90ILi2EN4cute5tupleIJNS5_1CILi1EEES8_S8_EEENS6_IJNS7_ILi128EEENS7_ILi96EEENS7_ILi64EEEEEELi256ENS_10bfloat16_tEfNS_4arch4Sm90ELb1ELb0ELb1ELb0ELb1ELb0ELb1ELb1ELb0ELb1ELb0ELb0EEENS1_21CollectiveEpilogueFwdINS6_IJSA_NS7_ILi256EEESB_EEES9_SE_SG_Li256ELb0ELb1ELb0ELb0EEENS1_30DynamicPersistentTileSchedulerILi256ELi128ELb0ELb1ELb1EEEEEEEEEvNT_6ParamsE --------------------------
	.section	.nv.constant0._ZN7cutlass13device_kernelIN5flash11enable_sm90INS1_16FlashAttnFwdSm90INS1_25CollectiveMainloopFwdSm90ILi2EN4cute5tupleIJNS5_1CILi1EEES8_S8_EEENS6_IJNS7_ILi128EEENS7_ILi96EEENS7_ILi64EEEEEELi256ENS_10bfloat16_tEfNS_4arch4Sm90ELb1ELb0ELb1ELb0ELb1ELb0ELb1ELb1ELb0ELb1ELb0ELb0EEENS1_21CollectiveEpilogueFwdINS6_IJSA_NS7_ILi256EEESB_EEES9_SE_SG_Li256ELb0ELb1ELb0ELb0EEENS1_30DynamicPersistentTileSchedulerILi256ELi128ELb0ELb1ELb1EEEEEEEEEvNT_6ParamsE,"a",@progbits
	.sectionflags	@""
	.align	4
.nv.constant0._ZN7cutlass13device_kernelIN5flash11enable_sm90INS1_16FlashAttnFwdSm90INS1_25CollectiveMainloopFwdSm90ILi2EN4cute5tupleIJNS5_1CILi1EEES8_S8_EEENS6_IJNS7_ILi128EEENS7_ILi96EEENS7_ILi64EEEEEELi256ENS_10bfloat16_tEfNS_4arch4Sm90ELb1ELb0ELb1ELb0ELb1ELb0ELb1ELb1ELb0ELb1ELb0ELb0EEENS1_21CollectiveEpilogueFwdINS6_IJSA_NS7_ILi256EEESB_EEES9_SE_SG_Li256ELb0ELb1ELb0ELb0EEENS1_30DynamicPersistentTileSchedulerILi256ELi128ELb0ELb1ELb1EEEEEEEEEvNT_6ParamsE:
	.zero		3840


//--------------------- .nv.constant0._ZN7cutlass13device_kernelIN5flash11enable_sm90INS1_16FlashAttnFwdSm90INS1_25CollectiveMainloopFwdSm90ILi2EN4cute5tupleIJNS5_1CILi1EEES8_S8_EEENS6_IJNS7_ILi128EEENS7_ILi96EEENS7_ILi64EEEEEELi256ENS_10bfloat16_tEfNS_4arch4Sm90ELb1ELb0ELb1ELb1ELb1ELb0ELb0ELb1ELb0ELb1ELb0ELb0EEENS1_21CollectiveEpilogueFwdINS6_IJSA_NS7_ILi256EEESB_EEES9_SE_SG_Li256ELb1ELb1ELb0ELb0EEENS1_36VarlenDynamicPersistentTileSchedulerILi128ELi96ELi256ELi128ELb0ELb1ELb1ELb1ELb1ELb1EEEEEEEEEvNT_6ParamsE --------------------------
	.section	.nv.constant0._ZN7cutlass13device_kernelIN5flash11enable_sm90INS1_16FlashAttnFwdSm90INS1_25CollectiveMainloopFwdSm90ILi2EN4cute5tupleIJNS5_1CILi1EEES8_S8_EEENS6_IJNS7_ILi128EEENS7_ILi96EEENS7_ILi64EEEEEELi256ENS_10bfloat16_tEfNS_4arch4Sm90ELb1ELb0ELb1ELb1ELb1ELb0ELb0ELb1ELb0ELb1ELb0ELb0EEENS1_21CollectiveEpilogueFwdINS6_IJSA_NS7_ILi256EEESB_EEES9_SE_SG_Li256ELb1ELb1ELb0ELb0EEENS1_36VarlenDynamicPersistentTileSchedulerILi128ELi96ELi256ELi128ELb0ELb1ELb1ELb1ELb1ELb1EEEEEEEEEvNT_6ParamsE,"a",@progbits
	.sectionflags	@""
	.align	4
.nv.constant0._ZN7cutlass13device_kernelIN5flash11enable_sm90INS1_16FlashAttnFwdSm90INS1_25CollectiveMainloopFwdSm90ILi2EN4cute5tupleIJNS5_1CILi1EEES8_S8_EEENS6_IJNS7_ILi128EEENS7_ILi96EEENS7_ILi64EEEEEELi256ENS_10bfloat16_tEfNS_4arch4Sm90ELb1ELb0ELb1ELb1ELb1ELb0ELb0ELb1ELb0ELb1ELb0ELb0EEENS1_21CollectiveEpilogueFwdINS6_IJSA_NS7_ILi256EEESB_EEES9_SE_SG_Li256ELb1ELb1ELb0ELb0EEENS1_36VarlenDynamicPersistentTileSchedulerILi128ELi96ELi256ELi128ELb0ELb1ELb1ELb1ELb1ELb1EEEEEEEEEvNT_6ParamsE:
	.zero		3584


//--------------------- .nv.constant0._ZN7cutlass13device_kernelIN5flash11enable_sm90INS1_16FlashAttnFwdSm90INS1_25CollectiveMainloopFwdSm90ILi2EN4cute5tupleIJNS5_1CILi1EEES8_S8_EEENS6_IJNS7_ILi128EEENS7_ILi96EEENS7_ILi64EEEEEELi256ENS_10bfloat16_tEfNS_4arch4Sm90ELb1ELb0ELb1ELb1ELb1ELb1ELb0ELb1ELb0ELb1ELb0ELb0EEENS1_21CollectiveEpilogueFwdINS6_IJSA_NS7_ILi256EEESB_EEES9_SE_SG_Li256ELb1ELb1ELb0ELb0EEENS1_36VarlenDynamicPersistentTileSchedulerILi128ELi96ELi256ELi128ELb0ELb1ELb1ELb1ELb1ELb1EEEEEEEEEvNT_6ParamsE --------------------------
	.section	.nv.constant0._ZN7cutlass13device_kernelIN5flash11enable_sm90INS1_16FlashAttnFwdSm90INS1_25CollectiveMainloopFwdSm90ILi2EN4cute5tupleIJNS5_1CILi1EEES8_S8_EEENS6_IJNS7_ILi128EEENS7_ILi96EEENS7_ILi64EEEEEELi256ENS_10bfloat16_tEfNS_4arch4Sm90ELb1ELb0ELb1ELb1ELb1ELb1ELb0ELb1ELb0ELb1ELb0ELb0EEENS1_21CollectiveEpilogueFwdINS6_IJSA_NS7_ILi256EEESB_EEES9_SE_SG_Li256ELb1ELb1ELb0ELb0EEENS1_36VarlenDynamicPersistentTileSchedulerILi128ELi96ELi256ELi128ELb0ELb1ELb1ELb1ELb1ELb1EEEEEEEEEvNT_6ParamsE,"a",@progbits
	.sectionflags	@""
	.align	4
.nv.constant0._ZN7cutlass13device_kernelIN5flash11enable_sm90INS1_16FlashAttnFwdSm90INS1_25CollectiveMainloopFwdSm90ILi2EN4cute5tupleIJNS5_1CILi1EEES8_S8_EEENS6_IJNS7_ILi128EEENS7_ILi96EEENS7_ILi64EEEEEELi256ENS_10bfloat16_tEfNS_4arch4Sm90ELb1ELb0ELb1ELb1ELb1ELb1ELb0ELb1ELb0ELb1ELb0ELb0EEENS1_21CollectiveEpilogueFwdINS6_IJSA_NS7_ILi256EEESB_EEES9_SE_SG_Li256ELb1ELb1ELb0ELb0EEENS1_36VarlenDynamicPersistentTileSchedulerILi128ELi96ELi256ELi128ELb0ELb1ELb1ELb1ELb1ELb1EEEEEEEEEvNT_6ParamsE:
	.zero		3584


//--------------------- .nv.constant0._ZN7cutlass13device_kernelIN5flash11enable_sm90INS1_16FlashAttnFwdSm90INS1_25CollectiveMainloopFwdSm90ILi2EN4cute5tupleIJNS5_1CILi1EEES8_S8_EEENS6_IJNS7_ILi128EEENS7_ILi96EEENS7_ILi64EEEEEELi256ENS_10bfloat16_tEfNS_4arch4Sm90ELb1ELb0ELb1ELb1ELb1ELb0ELb1ELb1ELb0ELb1ELb0ELb0EEENS1_21CollectiveEpilogueFwdINS6_IJSA_NS7_ILi256EEESB_EEES9_SE_SG_Li256ELb1ELb1ELb0ELb0EEENS1_36VarlenDynamicPersistentTileSchedulerILi128ELi96ELi256ELi128ELb0ELb1ELb1ELb1ELb1ELb1EEEEEEEEEvNT_6ParamsE --------------------------
	.section	.nv.constant0._ZN7cutlass13device_kernelIN5flash11enable_sm90INS1_16FlashAttnFwdSm90INS1_25CollectiveMainloopFwdSm90ILi2EN4cute5tupleIJNS5_1CILi1EEES8_S8_EEENS6_IJNS7_ILi128EEENS7_ILi96EEENS7_ILi64EEEEEELi256ENS_10bfloat16_tEfNS_4arch4Sm90ELb1ELb0ELb1ELb1ELb1ELb0ELb1ELb1ELb0ELb1ELb0ELb0EEENS1_21CollectiveEpilogueFwdINS6_IJSA_NS7_ILi256EEESB_EEES9_SE_SG_Li256ELb1ELb1ELb0ELb0EEENS1_36VarlenDynamicPersistentTileSchedulerILi128ELi96ELi256ELi128ELb0ELb1ELb1ELb1ELb1ELb1EEEEEEEEEvNT_6ParamsE,"a",@progbits
	.sectionflags	@""
	.align	4
.nv.constant0._ZN7cutlass13device_kernelIN5flash11enable_sm90INS1_16FlashAttnFwdSm90INS1_25CollectiveMainloopFwdSm90ILi2EN4cute5tupleIJNS5_1CILi1EEES8_S8_EEENS6_IJNS7_ILi128EEENS7_ILi96EEENS7_ILi64EEEEEELi256ENS_10bfloat16_tEfNS_4arch4Sm90ELb1ELb0ELb1ELb1ELb1ELb0ELb1ELb1ELb0ELb1ELb0ELb0EEENS1_21CollectiveEpilogueFwdINS6_IJSA_NS7_ILi256EEESB_EEES9_SE_SG_Li256ELb1ELb1ELb0ELb0EEENS1_36VarlenDynamicPersistentTileSchedulerILi128ELi96ELi256ELi128ELb0ELb1ELb1ELb1ELb1ELb1EEEEEEEEEvNT_6ParamsE:
	.zero		3840


//--------------------- .nv.constant0._ZN7cutlass13device_kernelIN5flash11enable_sm90INS1_16FlashAttnFwdSm90INS1_25CollectiveMainloopFwdSm90ILi2EN4cute5tupleIJNS5_1CILi1EEES8_S8_EEENS6_IJNS7_ILi128EEENS7_ILi96EEENS7_ILi64EEEEEELi256ENS_10bfloat16_tEfNS_4arch4Sm90ELb1ELb0ELb1ELb1ELb1ELb1ELb1ELb1ELb0ELb1ELb0ELb0EEENS1_21CollectiveEpilogueFwdINS6_IJSA_NS7_ILi256EEESB_EEES9_SE_SG_Li256ELb1ELb1ELb0ELb0EEENS1_36VarlenDynamicPersistentTileSchedulerILi128ELi96ELi256ELi128ELb0ELb1ELb1ELb1ELb1ELb1EEEEEEEEEvNT_6ParamsE --------------------------
	.section	.nv.constant0._ZN7cutlass13device_kernelIN5flash11enable_sm90INS1_16FlashAttnFwdSm90INS1_25CollectiveMainloopFwdSm90ILi2EN4cute5tupleIJNS5_1CILi1EEES8_S8_EEENS6_IJNS7_ILi128EEENS7_ILi96EEENS7_ILi64EEEEEELi256ENS_10bfloat16_tEfNS_4arch4Sm90ELb1ELb0ELb1ELb1ELb1ELb1ELb1ELb1ELb0ELb1ELb0ELb0EEENS1_21CollectiveEpilogueFwdINS6_IJSA_NS7_ILi256EEESB_EEES9_SE_SG_Li256ELb1ELb1ELb0ELb0EEENS1_36VarlenDynamicPersistentTileSchedulerILi128ELi96ELi256ELi128ELb0ELb1ELb1ELb1ELb1ELb1EEEEEEEEEvNT_6ParamsE,"a",@progbits
	.sectionflags	@""
	.align	4
.nv.constant0._ZN7cutlass13device_kernelIN5flash11enable_sm90INS1_16FlashAttnFwdSm90INS1_25CollectiveMainloopFwdSm90ILi2EN4cute5tupleIJNS5_1CILi1EEES8_S8_EEENS6_IJNS7_ILi128EEENS7_ILi96EEENS7_ILi64EEEEEELi256ENS_10bfloat16_tEfNS_4arch4Sm90ELb1ELb0ELb1ELb1ELb1ELb1ELb1ELb1ELb0ELb1ELb0ELb0EEENS1_21CollectiveEpilogueFwdINS6_IJSA_NS7_ILi256EEESB_EEES9_SE_SG_Li256ELb1ELb1ELb0ELb0EEENS1_36VarlenDynamicPersistentTileSchedulerILi128ELi96ELi256ELi128ELb0ELb1ELb1ELb1ELb1ELb1EEEEEEEEEvNT_6ParamsE:
	.zero		3840


//--------------------- SYMBOLS --------------------------

	.type		.nv.reservedSmem.offset0,@object
	.size		.nv.reservedSmem.offset0,0x4
